//
// Generated by NVIDIA NVVM Compiler
//
// Compiler Build ID: CL-36424714
// Cuda compilation tools, release 13.0, V13.0.88
// Based on NVVM 20.0.0
//

.version 9.0
.target sm_100
.address_size 64

	// .globl	_Z17sparse_bls_kernelPKfS0_S0_S0_jjjPfS1_S1_
// _ZZ17sparse_bls_kernelPKfS0_S0_S0_jjjPfS1_S1_E11block_sum_w has been demoted
// _ZZ17sparse_bls_kernelPKfS0_S0_S0_jjjPfS1_S1_E10block_ybar has been demoted
// _ZZ17sparse_bls_kernelPKfS0_S0_S0_jjjPfS1_S1_E8block_YY has been demoted
.extern .shared .align 16 .b8 shared_mem[];

.visible .entry _Z17sparse_bls_kernelPKfS0_S0_S0_jjjPfS1_S1_(
	.param .u64 .ptr .align 1 _Z17sparse_bls_kernelPKfS0_S0_S0_jjjPfS1_S1__param_0,
	.param .u64 .ptr .align 1 _Z17sparse_bls_kernelPKfS0_S0_S0_jjjPfS1_S1__param_1,
	.param .u64 .ptr .align 1 _Z17sparse_bls_kernelPKfS0_S0_S0_jjjPfS1_S1__param_2,
	.param .u64 .ptr .align 1 _Z17sparse_bls_kernelPKfS0_S0_S0_jjjPfS1_S1__param_3,
	.param .u32 _Z17sparse_bls_kernelPKfS0_S0_S0_jjjPfS1_S1__param_4,
	.param .u32 _Z17sparse_bls_kernelPKfS0_S0_S0_jjjPfS1_S1__param_5,
	.param .u32 _Z17sparse_bls_kernelPKfS0_S0_S0_jjjPfS1_S1__param_6,
	.param .u64 .ptr .align 1 _Z17sparse_bls_kernelPKfS0_S0_S0_jjjPfS1_S1__param_7,
	.param .u64 .ptr .align 1 _Z17sparse_bls_kernelPKfS0_S0_S0_jjjPfS1_S1__param_8,
	.param .u64 .ptr .align 1 _Z17sparse_bls_kernelPKfS0_S0_S0_jjjPfS1_S1__param_9
)
{
	.reg .pred 	%p<67>;
	.reg .b32 	%r<153>;
	.reg .b32 	%f<177>;
	.reg .b64 	%rd<59>;
	.reg .b64 	%fd<3>;
	// demoted variable
	.shared .align 4 .f32 _ZZ17sparse_bls_kernelPKfS0_S0_S0_jjjPfS1_S1_E11block_sum_w;
	// demoted variable
	.shared .align 4 .f32 _ZZ17sparse_bls_kernelPKfS0_S0_S0_jjjPfS1_S1_E10block_ybar;
	// demoted variable
	.shared .align 4 .f32 _ZZ17sparse_bls_kernelPKfS0_S0_S0_jjjPfS1_S1_E8block_YY;
	ld.param.u32 	%r62, [_Z17sparse_bls_kernelPKfS0_S0_S0_jjjPfS1_S1__param_4];
	ld.param.u32 	%r63, [_Z17sparse_bls_kernelPKfS0_S0_S0_jjjPfS1_S1__param_5];
	ld.param.u32 	%r64, [_Z17sparse_bls_kernelPKfS0_S0_S0_jjjPfS1_S1__param_6];
	shl.b32 	%r1, %r62, 3;
	mul.lo.s32 	%r2, %r62, 3;
	add.s32 	%r3, %r2, %r62;
	mov.u32 	%r140, %ctaid.x;
	mov.u32 	%r5, %tid.x;
	setp.ge.u32 	%p1, %r140, %r63;
	@%p1 bra 	$L__BB0_88;
	ld.param.u64 	%rd50, [_Z17sparse_bls_kernelPKfS0_S0_S0_jjjPfS1_S1__param_2];
	ld.param.u64 	%rd49, [_Z17sparse_bls_kernelPKfS0_S0_S0_jjjPfS1_S1__param_1];
	ld.param.u64 	%rd48, [_Z17sparse_bls_kernelPKfS0_S0_S0_jjjPfS1_S1__param_0];
	shl.b32 	%r65, %r62, 2;
	mov.u32 	%r66, shared_mem;
	add.s32 	%r6, %r66, %r65;
	add.s32 	%r7, %r66, %r1;
	shl.b32 	%r67, %r2, 2;
	add.s32 	%r8, %r6, %r67;
	add.s32 	%r18, %r8, %r65;
	add.s32 	%r10, %r18, %r65;
	mov.u32 	%r11, %ntid.x;
	add.s32 	%r12, %r62, %r5;
	shl.b32 	%r68, %r5, 2;
	add.s32 	%r13, %r66, %r68;
	add.s32 	%r14, %r13, %r3;
	add.s32 	%r15, %r14, %r3;
	add.s32 	%r16, %r15, %r3;
	cvt.u64.u32 	%rd1, %r62;
	mul.wide.u32 	%rd2, %r62, %r62;
	cvt.u64.u32 	%rd3, %r11;
	add.s64 	%rd28, %rd3, %rd2;
	add.s64 	%rd4, %rd28, -1;
	add.s32 	%r17, %r62, -1;
	mad.lo.s32 	%r19, %r62, 12, %r16;
	shl.b32 	%r20, %r11, 2;
	add.s32 	%r21, %r19, %r20;
	add.s32 	%r22, %r21, %r20;
	add.s32 	%r23, %r10, %r20;
	cvta.to.global.u64 	%rd5, %rd48;
	cvta.to.global.u64 	%rd6, %rd50;
	cvta.to.global.u64 	%rd7, %rd49;
$L__BB0_2:
	ld.param.u64 	%rd51, [_Z17sparse_bls_kernelPKfS0_S0_S0_jjjPfS1_S1__param_3];
	setp.ge.u32 	%p2, %r5, %r62;
	cvta.to.global.u64 	%rd29, %rd51;
	mul.wide.u32 	%rd30, %r140, 4;
	add.s64 	%rd31, %rd29, %rd30;
	ld.global.nc.f32 	%f1, [%rd31];
	@%p2 bra 	$L__BB0_5;
	mov.u32 	%r141, %r5;
$L__BB0_4:
	mul.wide.u32 	%rd32, %r141, 4;
	add.s64 	%rd33, %rd5, %rd32;
	ld.global.nc.f32 	%f65, [%rd33];
	mul.f32 	%f66, %f1, %f65;
	cvt.rmi.f32.f32 	%f67, %f66;
	sub.f32 	%f68, %f66, %f67;
	add.s64 	%rd34, %rd6, %rd32;
	ld.global.nc.f32 	%f69, [%rd34];
	mul.f32 	%f70, %f69, %f69;
	rcp.rn.f32 	%f71, %f70;
	shl.b32 	%r69, %r141, 2;
	mov.u32 	%r70, shared_mem;
	add.s32 	%r71, %r70, %r69;
	st.shared.f32 	[%r71], %f68;
	add.s64 	%rd35, %rd7, %rd32;
	ld.global.nc.f32 	%f72, [%rd35];
	add.s32 	%r72, %r71, %r3;
	st.shared.f32 	[%r72], %f72;
	add.s32 	%r73, %r72, %r3;
	st.shared.f32 	[%r73], %f71;
	add.s32 	%r74, %r73, %r3;
	st.shared.u32 	[%r74], %r141;
	add.s32 	%r141, %r141, %r11;
	setp.lt.u32 	%p3, %r141, %r62;
	@%p3 bra 	$L__BB0_4;
$L__BB0_5:
	bar.sync 	0;
	mov.f32 	%f151, 0f00000000;
	@%p2 bra 	$L__BB0_8;
	mov.f32 	%f151, 0f00000000;
	mov.u32 	%r142, %r5;
$L__BB0_7:
	shl.b32 	%r75, %r142, 2;
	add.s32 	%r76, %r7, %r75;
	ld.shared.f32 	%f75, [%r76];
	add.f32 	%f151, %f151, %f75;
	add.s32 	%r142, %r142, %r11;
	setp.lt.u32 	%p5, %r142, %r62;
	@%p5 bra 	$L__BB0_7;
$L__BB0_8:
	setp.ne.s32 	%p6, %r5, 0;
	@%p6 bra 	$L__BB0_10;
	mov.b32 	%r77, 0;
	st.shared.u32 	[_ZZ17sparse_bls_kernelPKfS0_S0_S0_jjjPfS1_S1_E11block_sum_w], %r77;
$L__BB0_10:
	bar.sync 	0;
	atom.shared.add.f32 	%f76, [_ZZ17sparse_bls_kernelPKfS0_S0_S0_jjjPfS1_S1_E11block_sum_w], %f151;
	bar.sync 	0;
	@%p2 bra 	$L__BB0_13;
	ld.shared.f32 	%f5, [_ZZ17sparse_bls_kernelPKfS0_S0_S0_jjjPfS1_S1_E11block_sum_w];
	mov.u32 	%r143, %r5;
$L__BB0_12:
	shl.b32 	%r78, %r143, 2;
	add.s32 	%r79, %r7, %r78;
	ld.shared.f32 	%f77, [%r79];
	div.rn.f32 	%f78, %f77, %f5;
	st.shared.f32 	[%r79], %f78;
	add.s32 	%r143, %r143, %r11;
	setp.lt.u32 	%p8, %r143, %r62;
	@%p8 bra 	$L__BB0_12;
$L__BB0_13:
	bar.sync 	0;
	mov.f32 	%f153, 0f00000000;
	@%p2 bra 	$L__BB0_16;
	mov.f32 	%f153, 0f00000000;
	mov.u32 	%r144, %r5;
$L__BB0_15:
	shl.b32 	%r80, %r144, 2;
	add.s32 	%r81, %r7, %r80;
	ld.shared.f32 	%f81, [%r81];
	add.s32 	%r82, %r6, %r80;
	ld.shared.f32 	%f82, [%r82];
	fma.rn.f32 	%f153, %f81, %f82, %f153;
	add.s32 	%r144, %r144, %r11;
	setp.lt.u32 	%p10, %r144, %r62;
	@%p10 bra 	$L__BB0_15;
$L__BB0_16:
	@%p6 bra 	$L__BB0_18;
	mov.b32 	%r83, 0;
	st.shared.u32 	[_ZZ17sparse_bls_kernelPKfS0_S0_S0_jjjPfS1_S1_E10block_ybar], %r83;
$L__BB0_18:
	bar.sync 	0;
	atom.shared.add.f32 	%f84, [_ZZ17sparse_bls_kernelPKfS0_S0_S0_jjjPfS1_S1_E10block_ybar], %f153;
	bar.sync 	0;
	mov.f32 	%f155, 0f00000000;
	ld.shared.f32 	%f9, [_ZZ17sparse_bls_kernelPKfS0_S0_S0_jjjPfS1_S1_E10block_ybar];
	@%p2 bra 	$L__BB0_21;
	mov.f32 	%f155, 0f00000000;
	mov.u32 	%r145, %r5;
$L__BB0_20:
	shl.b32 	%r84, %r145, 2;
	add.s32 	%r85, %r6, %r84;
	ld.shared.f32 	%f86, [%r85];
	sub.f32 	%f87, %f86, %f9;
	add.s32 	%r86, %r85, %r3;
	ld.shared.f32 	%f88, [%r86];
	mul.f32 	%f89, %f88, %f87;
	fma.rn.f32 	%f155, %f87, %f89, %f155;
	add.s32 	%r145, %r145, %r11;
	setp.lt.u32 	%p13, %r145, %r62;
	@%p13 bra 	$L__BB0_20;
$L__BB0_21:
	@%p6 bra 	$L__BB0_23;
	mov.b32 	%r87, 0;
	st.shared.u32 	[_ZZ17sparse_bls_kernelPKfS0_S0_S0_jjjPfS1_S1_E8block_YY], %r87;
$L__BB0_23:
	bar.sync 	0;
	atom.shared.add.f32 	%f90, [_ZZ17sparse_bls_kernelPKfS0_S0_S0_jjjPfS1_S1_E8block_YY], %f155;
	bar.sync 	0;
	mov.b32 	%r146, 1;
	ld.shared.f32 	%f13, [_ZZ17sparse_bls_kernelPKfS0_S0_S0_jjjPfS1_S1_E8block_YY];
$L__BB0_24:
	mov.u32 	%r35, %r146;
	setp.lt.u32 	%p15, %r35, %r62;
	shl.b32 	%r146, %r35, 1;
	@%p15 bra 	$L__BB0_24;
	setp.ge.u32 	%p16, %r12, %r35;
	@%p16 bra 	$L__BB0_28;
	mov.u32 	%r147, %r12;
$L__BB0_27:
	shl.b32 	%r89, %r147, 2;
	mov.u32 	%r90, shared_mem;
	add.s32 	%r91, %r90, %r89;
	mov.b32 	%r92, 1073741824;
	st.shared.u32 	[%r91], %r92;
	add.s32 	%r93, %r91, %r3;
	mov.b32 	%r94, 0;
	st.shared.u32 	[%r93], %r94;
	add.s32 	%r95, %r93, %r3;
	st.shared.u32 	[%r95], %r94;
	add.s32 	%r96, %r95, %r3;
	mov.b32 	%r97, -1;
	st.shared.u32 	[%r96], %r97;
	add.s32 	%r147, %r147, %r11;
	setp.lt.u32 	%p17, %r147, %r35;
	@%p17 bra 	$L__BB0_27;
$L__BB0_28:
	bar.sync 	0;
	setp.lt.u32 	%p18, %r35, 2;
	@%p18 bra 	$L__BB0_37;
	mov.b32 	%r148, 2;
$L__BB0_30:
	setp.eq.s32 	%p19, %r148, 0;
	@%p19 bra 	$L__BB0_36;
	and.b32  	%r40, %r148, %r5;
	mov.u32 	%r149, %r148;
$L__BB0_32:
	mov.u32 	%r41, %r149;
	shr.u32 	%r149, %r41, 1;
	xor.b32  	%r43, %r149, %r5;
	min.u32 	%r99, %r35, %r43;
	setp.le.u32 	%p20, %r99, %r5;
	setp.ge.u32 	%p21, %r43, %r35;
	or.pred  	%p22, %p21, %p20;
	@%p22 bra 	$L__BB0_35;
	setp.ne.s32 	%p23, %r40, 0;
	ld.shared.f32 	%f14, [%r13];
	shl.b32 	%r100, %r43, 2;
	mov.u32 	%r101, shared_mem;
	add.s32 	%r44, %r101, %r100;
	ld.shared.f32 	%f15, [%r44];
	setp.gt.f32 	%p24, %f14, %f15;
	xor.pred  	%p25, %p23, %p24;
	not.pred 	%p26, %p25;
	@%p26 bra 	$L__BB0_35;
	ld.shared.f32 	%f91, [%r14];
	ld.shared.f32 	%f92, [%r15];
	ld.shared.u32 	%r102, [%r16];
	st.shared.f32 	[%r13], %f15;
	add.s32 	%r103, %r44, %r3;
	ld.shared.f32 	%f93, [%r103];
	st.shared.f32 	[%r14], %f93;
	add.s32 	%r104, %r103, %r3;
	ld.shared.f32 	%f94, [%r104];
	st.shared.f32 	[%r15], %f94;
	add.s32 	%r105, %r104, %r3;
	ld.shared.u32 	%r106, [%r105];
	st.shared.u32 	[%r16], %r106;
	st.shared.f32 	[%r44], %f14;
	st.shared.f32 	[%r103], %f91;
	st.shared.f32 	[%r104], %f92;
	st.shared.u32 	[%r105], %r102;
$L__BB0_35:
	bar.sync 	0;
	setp.gt.u32 	%p27, %r41, 3;
	@%p27 bra 	$L__BB0_32;
$L__BB0_36:
	shl.b32 	%r148, %r148, 1;
	setp.gt.u32 	%p28, %r148, %r35;
	@%p28 bra 	$L__BB0_37;
	bra.uni 	$L__BB0_30;
$L__BB0_37:
	setp.lt.u32 	%p29, %r62, 2;
	@%p29 bra 	$L__BB0_46;
	mov.b32 	%r150, 1;
$L__BB0_39:
	bar.sync 	0;
	@%p2 bra 	$L__BB0_45;
	mov.u32 	%r151, %r5;
$L__BB0_41:
	setp.lt.u32 	%p31, %r151, %r150;
	@%p31 bra 	$L__BB0_43;
	sub.s32 	%r108, %r151, %r150;
	shl.b32 	%r109, %r108, 2;
	add.s32 	%r110, %r8, %r109;
	ld.shared.f32 	%f95, [%r110];
	add.s32 	%r111, %r110, %r3;
	ld.shared.f32 	%f96, [%r111];
	bar.sync 	0;
	shl.b32 	%r112, %r151, 2;
	add.s32 	%r113, %r7, %r112;
	ld.shared.f32 	%f97, [%r113];
	add.f32 	%f98, %f95, %f97;
	add.s32 	%r114, %r113, %r1;
	st.shared.f32 	[%r114], %f98;
	ld.shared.f32 	%f99, [%r113];
	add.s32 	%r115, %r6, %r112;
	ld.shared.f32 	%f100, [%r115];
	fma.rn.f32 	%f156, %f99, %f100, %f96;
	bra.uni 	$L__BB0_44;
$L__BB0_43:
	shl.b32 	%r116, %r151, 2;
	add.s32 	%r117, %r7, %r116;
	ld.shared.f32 	%f101, [%r117];
	add.s32 	%r118, %r117, %r1;
	st.shared.f32 	[%r118], %f101;
	add.s32 	%r119, %r6, %r116;
	ld.shared.f32 	%f102, [%r119];
	mul.f32 	%f156, %f101, %f102;
$L__BB0_44:
	shl.b32 	%r120, %r151, 2;
	add.s32 	%r121, %r18, %r120;
	st.shared.f32 	[%r121], %f156;
	add.s32 	%r151, %r151, %r11;
	setp.lt.u32 	%p32, %r151, %r62;
	@%p32 bra 	$L__BB0_41;
$L__BB0_45:
	shl.b32 	%r150, %r150, 1;
	setp.lt.u32 	%p33, %r150, %r62;
	@%p33 bra 	$L__BB0_39;
$L__BB0_46:
	bar.sync 	0;
	and.b64  	%rd36, %rd4, -4294967296;
	setp.ne.s64 	%p34, %rd36, 0;
	@%p34 bra 	$L__BB0_48;
	cvt.u32.u64 	%r122, %rd3;
	cvt.u32.u64 	%r123, %rd4;
	div.u32 	%r124, %r123, %r122;
	cvt.u64.u32 	%rd55, %r124;
	bra.uni 	$L__BB0_49;
$L__BB0_48:
	div.u64 	%rd55, %rd4, %rd3;
$L__BB0_49:
	cvt.u64.u32 	%rd37, %r5;
	mul.lo.s64 	%rd56, %rd55, %rd37;
	add.s64 	%rd38, %rd56, %rd55;
	min.u64 	%rd12, %rd38, %rd2;
	setp.ge.u64 	%p35, %rd56, %rd12;
	mov.f32 	%f171, 0f00000000;
	mov.f32 	%f172, %f171;
	mov.f32 	%f173, %f171;
	@%p35 bra 	$L__BB0_79;
	mov.f32 	%f173, 0f00000000;
	mov.f32 	%f172, %f173;
	mov.f32 	%f171, %f173;
$L__BB0_51:
	and.b64  	%rd39, %rd56, -4294967296;
	setp.ne.s64 	%p36, %rd39, 0;
	@%p36 bra 	$L__BB0_53;
	cvt.u32.u64 	%r125, %rd1;
	cvt.u32.u64 	%r126, %rd56;
	div.u32 	%r127, %r126, %r125;
	mul.lo.s32 	%r128, %r127, %r125;
	sub.s32 	%r129, %r126, %r128;
	cvt.u64.u32 	%rd57, %r127;
	cvt.u64.u32 	%rd58, %r129;
	bra.uni 	$L__BB0_54;
$L__BB0_53:
	div.u64 	%rd57, %rd56, %rd1;
	mul.lo.s64 	%rd40, %rd57, %rd1;
	sub.s64 	%rd58, %rd56, %rd40;
$L__BB0_54:
	cvt.u32.u64 	%r50, %rd57;
	cvt.u32.u64 	%r51, %rd58;
	max.u32 	%r130, %r50, %r51;
	setp.ge.u32 	%p37, %r130, %r62;
	@%p37 bra 	$L__BB0_78;
	setp.le.u32 	%p38, %r51, %r50;
	shl.b32 	%r131, %r50, 2;
	mov.u32 	%r132, shared_mem;
	add.s32 	%r52, %r132, %r131;
	shl.b32 	%r133, %r51, 2;
	add.s32 	%r53, %r132, %r133;
	add.s32 	%r54, %r8, %r133;
	add.s32 	%r55, %r8, %r131;
	add.s32 	%r56, %r54, %r3;
	add.s32 	%r57, %r55, %r3;
	@%p38 bra 	$L__BB0_67;
	ld.shared.f32 	%f22, [%r52];
	setp.le.u32 	%p39, %r17, %r51;
	@%p39 bra 	$L__BB0_58;
	ld.shared.f32 	%f105, [%r53];
	ld.shared.f32 	%f106, [%r53+-4];
	add.f32 	%f107, %f105, %f106;
	mul.f32 	%f160, %f107, 0f3F000000;
	bra.uni 	$L__BB0_59;
$L__BB0_58:
	ld.shared.f32 	%f160, [%r53];
$L__BB0_59:
	sub.f32 	%f26, %f160, %f22;
	setp.gt.f32 	%p40, %f26, 0f3F000000;
	@%p40 bra 	$L__BB0_78;
	setp.ne.s32 	%p41, %r50, 0;
	@%p41 bra 	$L__BB0_62;
	ld.shared.f32 	%f161, [%r54+-4];
	ld.shared.f32 	%f162, [%r56+-4];
	bra.uni 	$L__BB0_63;
$L__BB0_62:
	ld.shared.f32 	%f108, [%r54+-4];
	ld.shared.f32 	%f109, [%r55+-4];
	sub.f32 	%f161, %f108, %f109;
	ld.shared.f32 	%f110, [%r56+-4];
	ld.shared.f32 	%f111, [%r57+-4];
	sub.f32 	%f162, %f110, %f111;
$L__BB0_63:
	setp.ne.s32 	%p42, %r64, 0;
	mul.f32 	%f113, %f9, %f161;
	sub.f32 	%f114, %f162, %f113;
	setp.gt.f32 	%p43, %f114, 0f00000000;
	and.pred  	%p44, %p42, %p43;
	mov.f32 	%f163, 0f00000000;
	@%p44 bra 	$L__BB0_66;
	cvt.f64.f32 	%fd1, %f161;
	setp.lt.f64 	%p45, %fd1, 0d3E112E0BE826D695;
	setp.gt.f64 	%p46, %fd1, 0d3FEFFFFFFF768FA1;
	or.pred  	%p47, %p45, %p46;
	@%p47 bra 	$L__BB0_66;
	mul.f32 	%f116, %f114, %f114;
	mov.f32 	%f117, 0f3F800000;
	sub.f32 	%f118, %f117, %f161;
	mul.f32 	%f119, %f161, %f118;
	mul.f32 	%f120, %f13, %f119;
	div.rn.f32 	%f163, %f116, %f120;
$L__BB0_66:
	setp.gt.f32 	%p48, %f163, %f171;
	selp.f32 	%f171, %f163, %f171, %p48;
	selp.f32 	%f172, %f26, %f172, %p48;
	selp.f32 	%f173, %f22, %f173, %p48;
$L__BB0_67:
	setp.ge.u32 	%p49, %r51, %r50;
	@%p49 bra 	$L__BB0_78;
	ld.shared.f32 	%f42, [%r52];
	setp.eq.s64 	%p50, %rd58, 0;
	@%p50 bra 	$L__BB0_70;
	mov.f32 	%f121, 0f3F800000;
	sub.f32 	%f122, %f121, %f42;
	ld.shared.f32 	%f123, [%r53+-4];
	ld.shared.f32 	%f124, [%r53];
	add.f32 	%f125, %f123, %f124;
	fma.rn.f32 	%f167, %f125, 0f3F000000, %f122;
	bra.uni 	$L__BB0_71;
$L__BB0_70:
	mov.f32 	%f126, 0f3F800000;
	sub.f32 	%f167, %f126, %f42;
$L__BB0_71:
	setp.gt.f32 	%p51, %f167, 0f3F000000;
	@%p51 bra 	$L__BB0_78;
	ld.shared.f32 	%f127, [%r18+-4];
	ld.shared.f32 	%f128, [%r55+-4];
	sub.f32 	%f168, %f127, %f128;
	add.s32 	%r134, %r18, %r3;
	ld.shared.f32 	%f129, [%r134+-4];
	ld.shared.f32 	%f130, [%r57+-4];
	sub.f32 	%f169, %f129, %f130;
	@%p50 bra 	$L__BB0_74;
	ld.shared.f32 	%f131, [%r54+-4];
	add.f32 	%f168, %f168, %f131;
	ld.shared.f32 	%f132, [%r56+-4];
	add.f32 	%f169, %f169, %f132;
$L__BB0_74:
	setp.ne.s32 	%p53, %r64, 0;
	mul.f32 	%f134, %f9, %f168;
	sub.f32 	%f135, %f169, %f134;
	setp.gt.f32 	%p54, %f135, 0f00000000;
	and.pred  	%p55, %p53, %p54;
	mov.f32 	%f170, 0f00000000;
	@%p55 bra 	$L__BB0_77;
	cvt.f64.f32 	%fd2, %f168;
	setp.lt.f64 	%p56, %fd2, 0d3E112E0BE826D695;
	setp.gt.f64 	%p57, %fd2, 0d3FEFFFFFFF768FA1;
	or.pred  	%p58, %p56, %p57;
	@%p58 bra 	$L__BB0_77;
	mul.f32 	%f137, %f135, %f135;
	mov.f32 	%f138, 0f3F800000;
	sub.f32 	%f139, %f138, %f168;
	mul.f32 	%f140, %f168, %f139;
	mul.f32 	%f141, %f13, %f140;
	div.rn.f32 	%f170, %f137, %f141;
$L__BB0_77:
	setp.gt.f32 	%p59, %f170, %f171;
	selp.f32 	%f171, %f170, %f171, %p59;
	selp.f32 	%f172, %f167, %f172, %p59;
	selp.f32 	%f173, %f42, %f173, %p59;
$L__BB0_78:
	add.s64 	%rd56, %rd56, 1;
	setp.lt.u64 	%p60, %rd56, %rd12;
	@%p60 bra 	$L__BB0_51;
$L__BB0_79:
	setp.lt.u32 	%p61, %r11, 2;
	st.shared.f32 	[%r19], %f171;
	st.shared.f32 	[%r21], %f172;
	st.shared.f32 	[%r22], %f173;
	bar.sync 	0;
	@%p61 bra 	$L__BB0_85;
	mov.u32 	%r152, %r11;
$L__BB0_81:
	mov.u32 	%r58, %r152;
	shr.u32 	%r152, %r58, 1;
	setp.ge.u32 	%p62, %r5, %r152;
	@%p62 bra 	$L__BB0_84;
	ld.shared.f32 	%f142, [%r19];
	shl.b32 	%r135, %r152, 2;
	add.s32 	%r60, %r19, %r135;
	ld.shared.f32 	%f64, [%r60];
	setp.leu.f32 	%p63, %f64, %f142;
	@%p63 bra 	$L__BB0_84;
	st.shared.f32 	[%r19], %f64;
	add.s32 	%r136, %r60, %r20;
	ld.shared.f32 	%f143, [%r136];
	st.shared.f32 	[%r21], %f143;
	add.s32 	%r137, %r136, %r20;
	ld.shared.f32 	%f144, [%r137];
	st.shared.f32 	[%r22], %f144;
$L__BB0_84:
	bar.sync 	0;
	setp.gt.u32 	%p64, %r58, 3;
	@%p64 bra 	$L__BB0_81;
$L__BB0_85:
	setp.ne.s32 	%p65, %r5, 0;
	@%p65 bra 	$L__BB0_87;
	ld.param.u64 	%rd54, [_Z17sparse_bls_kernelPKfS0_S0_S0_jjjPfS1_S1__param_9];
	ld.param.u64 	%rd53, [_Z17sparse_bls_kernelPKfS0_S0_S0_jjjPfS1_S1__param_8];
	ld.param.u64 	%rd52, [_Z17sparse_bls_kernelPKfS0_S0_S0_jjjPfS1_S1__param_7];
	ld.shared.f32 	%f145, [%r10];
	cvta.to.global.u64 	%rd41, %rd52;
	mul.wide.u32 	%rd42, %r140, 4;
	add.s64 	%rd43, %rd41, %rd42;
	st.global.f32 	[%rd43], %f145;
	ld.shared.f32 	%f146, [%r23];
	cvta.to.global.u64 	%rd44, %rd53;
	add.s64 	%rd45, %rd44, %rd42;
	st.global.f32 	[%rd45], %f146;
	add.s32 	%r138, %r23, %r20;
	ld.shared.f32 	%f147, [%r138];
	cvta.to.global.u64 	%rd46, %rd54;
	add.s64 	%rd47, %rd46, %rd42;
	st.global.f32 	[%rd47], %f147;
$L__BB0_87:
	mov.u32 	%r139, %nctaid.x;
	add.s32 	%r140, %r140, %r139;
	setp.lt.u32 	%p66, %r140, %r63;
	@%p66 bra 	$L__BB0_2;
$L__BB0_88:
	ret;

}


// ===== COMPILED SASS (sm_100) =====

	.target	sm_100

	.elftype	@"ET_EXEC"


//--------------------- .note.nv.tkinfo           --------------------------
	.section	.note.nv.tkinfo,"",@"SHT_NOTE"
	.sectionflags	@"SHF_NOTE_NV_TKINFO"
	.tkinfo
        /*0018*/ 	.word	0x00000002
        /*0030*/ 	.string	""
        /*0030*/ 	.string	"ptxas"
        /*0030*/ 	.string	"Cuda compilation tools, release 13.0, V13.0.88"
        /*0030*/ 	.string	"Build cuda_13.0.r13.0/compiler.36424714_0"
        /*0030*/ 	.string	"-arch sm_100 -m 64 "



//--------------------- .note.nv.cuinfo           --------------------------
	.section	.note.nv.cuinfo,"",@"SHT_NOTE"
	.sectionflags	@"SHF_NOTE_NV_CUINFO"
        /*0018*/ 	.short	0x0002
        /*001a*/ 	.short	0x0064
        /*001c*/ 	.short	0x0082
	.zero		2


//--------------------- .nv.info                  --------------------------
	.section	.nv.info,"",@"SHT_CUDA_INFO"
	.align	4


	//----- nvinfo : EIATTR_REGCOUNT
	.align		4
        /*0000*/ 	.byte	0x04, 0x2f
        /*0002*/ 	.short	(.L_1 - .L_0)
	.align		4
.L_0:
        /*0004*/ 	.word	index@(_Z17sparse_bls_kernelPKfS0_S0_S0_jjjPfS1_S1_)
        /*0008*/ 	.word	0x00000026


	//----- nvinfo : EIATTR_FRAME_SIZE
	.align		4
.L_1:
        /*000c*/ 	.byte	0x04, 0x11
        /*000e*/ 	.short	(.L_3 - .L_2)
	.align		4
.L_2:
        /*0010*/ 	.word	index@($__internal_2_$__cuda_sm3x_div_rn_noftz_f32_slowpath)
        /*0014*/ 	.word	0x00000000


	//----- nvinfo : EIATTR_FRAME_SIZE
	.align		4
.L_3:
        /*0018*/ 	.byte	0x04, 0x11
        /*001a*/ 	.short	(.L_5 - .L_4)
	.align		4
.L_4:
        /*001c*/ 	.word	index@($__internal_1_$__cuda_sm20_rcp_rn_f32_slowpath)
        /*0020*/ 	.word	0x00000000


	//----- nvinfo : EIATTR_FRAME_SIZE
	.align		4
.L_5:
        /*0024*/ 	.byte	0x04, 0x11
        /*0026*/ 	.short	(.L_7 - .L_6)
	.align		4
.L_6:
        /*0028*/ 	.word	index@($__internal_0_$__cuda_sm20_div_u64)
        /*002c*/ 	.word	0x00000000


	//----- nvinfo : EIATTR_FRAME_SIZE
	.align		4
.L_7:
        /*0030*/ 	.byte	0x04, 0x11
        /*0032*/ 	.short	(.L_9 - .L_8)
	.align		4
.L_8:
        /*0034*/ 	.word	index@(_Z17sparse_bls_kernelPKfS0_S0_S0_jjjPfS1_S1_)
        /*0038*/ 	.word	0x00000000


	//----- nvinfo : EIATTR_MIN_STACK_SIZE
	.align		4
.L_9:
        /*003c*/ 	.byte	0x04, 0x12
        /*003e*/ 	.short	(.L_11 - .L_10)
	.align		4
.L_10:
        /*0040*/ 	.word	index@(_Z17sparse_bls_kernelPKfS0_S0_S0_jjjPfS1_S1_)
        /*0044*/ 	.word	0x00000000
.L_11:


//--------------------- .nv.compat                --------------------------
	.section	.nv.compat,"",@"SHT_CUDA_COMPAT_INFO"
	.align	4
        /*0000*/ 	.byte	0x02, 0x09, 0x00, 0x00, 0x02, 0x02, 0x01, 0x00, 0x02, 0x05, 0x05, 0x00, 0x03, 0x07, 0x01, 0x01
        /*0010*/ 	.byte	0x02, 0x03, 0x00, 0x00, 0x02, 0x06, 0x01, 0x00, 0x04, 0x0b, 0x08, 0x00, 0x01, 0x00, 0x00, 0x00
        /*0020*/ 	.byte	0x00, 0x00, 0x00, 0x00


//--------------------- .nv.info._Z17sparse_bls_kernelPKfS0_S0_S0_jjjPfS1_S1_ --------------------------
	.section	.nv.info._Z17sparse_bls_kernelPKfS0_S0_S0_jjjPfS1_S1_,"",@"SHT_CUDA_INFO"
	.sectionflags	@""
	.align	4


	//----- nvinfo : EIATTR_CUDA_API_VERSION
	.align		4
        /*0000*/ 	.byte	0x04, 0x37
        /*0002*/ 	.short	(.L_13 - .L_12)
.L_12:
        /*0004*/ 	.word	0x00000082


	//----- nvinfo : EIATTR_KPARAM_INFO
	.align		4
.L_13:
        /*0008*/ 	.byte	0x04, 0x17
        /*000a*/ 	.short	(.L_15 - .L_14)
.L_14:
        /*000c*/ 	.word	0x00000000
        /*0010*/ 	.short	0x0009
        /*0012*/ 	.short	0x0040
        /*0014*/ 	.byte	0x00, 0xf5, 0x21, 0x00


	//----- nvinfo : EIATTR_KPARAM_INFO
	.align		4
.L_15:
        /*0018*/ 	.byte	0x04, 0x17
        /*001a*/ 	.short	(.L_17 - .L_16)
.L_16:
        /*001c*/ 	.word	0x00000000
        /*0020*/ 	.short	0x0008
        /*0022*/ 	.short	0x0038
        /*0024*/ 	.byte	0x00, 0xf5, 0x21, 0x00


	//----- nvinfo : EIATTR_KPARAM_INFO
	.align		4
.L_17:
        /*0028*/ 	.byte	0x04, 0x17
        /*002a*/ 	.short	(.L_19 - .L_18)
.L_18:
        /*002c*/ 	.word	0x00000000
        /*0030*/ 	.short	0x0007
        /*0032*/ 	.short	0x0030
        /*0034*/ 	.byte	0x00, 0xf5, 0x21, 0x00


	//----- nvinfo : EIATTR_KPARAM_INFO
	.align		4
.L_19:
        /*0038*/ 	.byte	0x04, 0x17
        /*003a*/ 	.short	(.L_21 - .L_20)
.L_20:
        /*003c*/ 	.word	0x00000000
        /*0040*/ 	.short	0x0006
        /*0042*/ 	.short	0x0028
        /*0044*/ 	.byte	0x00, 0xf0, 0x11, 0x00


	//----- nvinfo : EIATTR_KPARAM_INFO
	.align		4
.L_21:
        /*0048*/ 	.byte	0x04, 0x17
        /*004a*/ 	.short	(.L_23 - .L_22)
.L_22:
        /*004c*/ 	.word	0x00000000
        /*0050*/ 	.short	0x0005
        /*0052*/ 	.short	0x0024
        /*0054*/ 	.byte	0x00, 0xf0, 0x11, 0x00


	//----- nvinfo : EIATTR_KPARAM_INFO
	.align		4
.L_23:
        /*0058*/ 	.byte	0x04, 0x17
        /*005a*/ 	.short	(.L_25 - .L_24)
.L_24:
        /*005c*/ 	.word	0x00000000
        /*0060*/ 	.short	0x0004
        /*0062*/ 	.short	0x0020
        /*0064*/ 	.byte	0x00, 0xf0, 0x11, 0x00


	//----- nvinfo : EIATTR_KPARAM_INFO
	.align		4
.L_25:
        /*0068*/ 	.byte	0x04, 0x17
        /*006a*/ 	.short	(.L_27 - .L_26)
.L_26:
        /*006c*/ 	.word	0x00000000
        /*0070*/ 	.short	0x0003
        /*0072*/ 	.short	0x0018
        /*0074*/ 	.byte	0x00, 0xf5, 0x21, 0x00


	//----- nvinfo : EIATTR_KPARAM_INFO
	.align		4
.L_27:
        /*0078*/ 	.byte	0x04, 0x17
        /*007a*/ 	.short	(.L_29 - .L_28)
.L_28:
        /*007c*/ 	.word	0x00000000
        /*0080*/ 	.short	0x0002
        /*0082*/ 	.short	0x0010
        /*0084*/ 	.byte	0x00, 0xf5, 0x21, 0x00


	//----- nvinfo : EIATTR_KPARAM_INFO
	.align		4
.L_29:
        /*0088*/ 	.byte	0x04, 0x17
        /*008a*/ 	.short	(.L_31 - .L_30)
.L_30:
        /*008c*/ 	.word	0x00000000
        /*0090*/ 	.short	0x0001
        /*0092*/ 	.short	0x0008
        /*0094*/ 	.byte	0x00, 0xf5, 0x21, 0x00


	//----- nvinfo : EIATTR_KPARAM_INFO
	.align		4
.L_31:
        /*0098*/ 	.byte	0x04, 0x17
        /*009a*/ 	.short	(.L_33 - .L_32)
.L_32:
        /*009c*/ 	.word	0x00000000
        /*00a0*/ 	.short	0x0000
        /*00a2*/ 	.short	0x0000
        /*00a4*/ 	.byte	0x00, 0xf5, 0x21, 0x00


	//----- nvinfo : EIATTR_SPARSE_MMA_MASK
	.align		4
.L_33:
        /*00a8*/ 	.byte	0x03, 0x50
        /*00aa*/ 	.short	0x0000


	//----- nvinfo : EIATTR_MAXREG_COUNT
	.align		4
        /*00ac*/ 	.byte	0x03, 0x1b
        /*00ae*/ 	.short	0x00ff


	//----- nvinfo : EIATTR_NUM_BARRIERS
	.align		4
        /*00b0*/ 	.byte	0x02, 0x4c
        /*00b2*/ 	.byte	0x01
	.zero		1


	//----- nvinfo : EIATTR_MERCURY_ISA_VERSION
	.align		4
        /*00b4*/ 	.byte	0x03, 0x5f
        /*00b6*/ 	.short	0x0101


	//----- nvinfo : EIATTR_VRC_CTA_INIT_COUNT
	.align		4
        /*00b8*/ 	.byte	0x02, 0x4a
	.zero		1
	.zero		1


	//----- nvinfo : EIATTR_EXIT_INSTR_OFFSETS
	.align		4
        /*00bc*/ 	.byte	0x04, 0x1c
        /*00be*/ 	.short	(.L_35 - .L_34)


	//   ....[0]....
.L_34:
        /*00c0*/ 	.word	0x00000040


	//   ....[1]....
        /*00c4*/ 	.word	0x00002530


	//----- nvinfo : EIATTR_CRS_STACK_SIZE
	.align		4
.L_35:
        /*00c8*/ 	.byte	0x04, 0x1e
        /*00ca*/ 	.short	(.L_37 - .L_36)
.L_36:
        /*00cc*/ 	.word	0x00000000


	//----- nvinfo : EIATTR_CBANK_PARAM_SIZE
	.align		4
.L_37:
        /*00d0*/ 	.byte	0x03, 0x19
        /*00d2*/ 	.short	0x0048


	//----- nvinfo : EIATTR_PARAM_CBANK
	.align		4
        /*00d4*/ 	.byte	0x04, 0x0a
        /*00d6*/ 	.short	(.L_39 - .L_38)
	.align		4
.L_38:
        /*00d8*/ 	.word	index@(.nv.constant0._Z17sparse_bls_kernelPKfS0_S0_S0_jjjPfS1_S1_)
        /*00dc*/ 	.short	0x0380
        /*00de*/ 	.short	0x0048


	//----- nvinfo : EIATTR_SW_WAR
	.align		4
.L_39:
        /*00e0*/ 	.byte	0x04, 0x36
        /*00e2*/ 	.short	(.L_41 - .L_40)
.L_40:
        /*00e4*/ 	.word	0x00000008
.L_41:


//--------------------- .nv.callgraph             --------------------------
	.section	.nv.callgraph,"",@"SHT_CUDA_CALLGRAPH"
	.align	4
	.sectionentsize	8
	.align		4
        /*0000*/ 	.word	0x00000000
	.align		4
        /*0004*/ 	.word	0xffffffff
	.align		4
        /*0008*/ 	.word	0x00000000
	.align		4
        /*000c*/ 	.word	0xfffffffe
	.align		4
        /*0010*/ 	.word	0x00000000
	.align		4
        /*0014*/ 	.word	0xfffffffd
	.align		4
        /*0018*/ 	.word	0x00000000
	.align		4
        /*001c*/ 	.word	0xfffffffc


//--------------------- .text._Z17sparse_bls_kernelPKfS0_S0_S0_jjjPfS1_S1_ --------------------------
	.section	.text._Z17sparse_bls_kernelPKfS0_S0_S0_jjjPfS1_S1_,"ax",@progbits
	.align	128
        .global         _Z17sparse_bls_kernelPKfS0_S0_S0_jjjPfS1_S1_
        .type           _Z17sparse_bls_kernelPKfS0_S0_S0_jjjPfS1_S1_,@function
        .size           _Z17sparse_bls_kernelPKfS0_S0_S0_jjjPfS1_S1_,(.L_x_86 - _Z17sparse_bls_kernelPKfS0_S0_S0_jjjPfS1_S1_)
        .other          _Z17sparse_bls_kernelPKfS0_S0_S0_jjjPfS1_S1_,@"STO_CUDA_ENTRY STV_DEFAULT"
_Z17sparse_bls_kernelPKfS0_S0_S0_jjjPfS1_S1_:
.text._Z17sparse_bls_kernelPKfS0_S0_S0_jjjPfS1_S1_:
[----:B------:R-:W-:Y:S01]  /*0000*/  LDC R1, c[0x0][0x37c] ;  /* 0x0000df00ff017b82 */ /* 0x000fe20000000800 */
[----:B------:R-:W0:Y:S01]  /*0010*/  S2R R23, SR_CTAID.X ;  /* 0x0000000000177919 */ /* 0x000e220000002500 */
[----:B------:R-:W0:Y:S02]  /*0020*/  LDCU.64 UR6, c[0x0][0x3a0] ;  /* 0x00007400ff0677ac */ /* 0x000e240008000a00 */
[----:B0-----:R-:W-:-:S13]  /*0030*/  ISETP.GE.U32.AND P0, PT, R23, UR7, PT ;  /* 0x0000000717007c0c */ /* 0x001fda000bf06070 */
[----:B------:R-:W-:Y:S05]  /*0040*/  @P0 EXIT ;  /* 0x000000000000094d */ /* 0x000fea0003800000 */
[----:B------:R-:W0:Y:S01]  /*0050*/  S2R R29, SR_TID.X ;  /* 0x00000000001d7919 */ /* 0x000e220000002100 */
[----:B------:R-:W1:Y:S01]  /*0060*/  S2UR UR5, SR_CgaCtaId ;  /* 0x00000000000579c3 */ /* 0x000e620000008800 */
[----:B------:R-:W-:Y:S01]  /*0070*/  UMOV UR4, 0x400 ;  /* 0x0000040000047882 */ /* 0x000fe20000000000 */
[----:B------:R-:W-:Y:S02]  /*0080*/  UIMAD UR16, UR6, 0x3, UR6 ;  /* 0x00000003061078a4 */ /* 0x000fe4000f8e0206 */
[----:B------:R-:W-:Y:S01]  /*0090*/  IMAD.U32 R0, RZ, RZ, UR6 ;  /* 0x00000006ff007e24 */ /* 0x000fe2000f8e00ff */
[----:B------:R-:W-:Y:S02]  /*00a0*/  UIADD3 UR4, UPT, UPT, UR4, 0x10, URZ ;  /* 0x0000001004047890 */ /* 0x000fe4000fffe0ff */
[----:B------:R-:W-:Y:S01]  /*00b0*/  UIMAD.WIDE.U32 UR12, UR6, UR6, URZ ;  /* 0x00000006060c72a5 */ /* 0x000fe2000f8e00ff */
[----:B------:R-:W2:Y:S01]  /*00c0*/  LDC R28, c[0x0][0x360] ;  /* 0x0000d800ff1c7b82 */ /* 0x000ea20000000800 */
[----:B------:R-:W-:Y:S01]  /*00d0*/  UIADD3 UR19, UPT, UPT, UR6, -0x1, URZ ;  /* 0xffffffff06137890 */ /* 0x000fe2000fffe0ff */
[----:B------:R-:W3:Y:S01]  /*00e0*/  LDCU.64 UR14, c[0x0][0x358] ;  /* 0x00006b00ff0e77ac */ /* 0x000ee20008000a00 */
[----:B-1----:R-:W-:-:S04]  /*00f0*/  ULEA UR4, UR5, UR4, 0x18 ;  /* 0x0000000405047291 */ /* 0x002fc8000f8ec0ff */
[----:B------:R-:W-:Y:S02]  /*0100*/  ULEA UR17, UR6, UR4, 0x2 ;  /* 0x0000000406117291 */ /* 0x000fe4000f8e10ff */
[----:B------:R-:W-:Y:S02]  /*0110*/  ULEA UR5, UR6, UR4, 0x3 ;  /* 0x0000000406057291 */ /* 0x000fe4000f8e18ff */
[----:B0-----:R-:W-:Y:S01]  /*0120*/  LEA R27, R29, UR4, 0x2 ;  /* 0x000000041d1b7c11 */ /* 0x001fe2000f8e10ff */
[----:B------:R-:W-:-:S04]  /*0130*/  UIMAD UR18, UR6, 0xc, UR17 ;  /* 0x0000000c061278a4 */ /* 0x000fc8000f8e0211 */
[----:B------:R-:W-:Y:S01]  /*0140*/  VIADD R26, R27, UR16 ;  /* 0x000000101b1a7c36 */ /* 0x000fe20008000000 */
[----:B------:R-:W-:-:S03]  /*0150*/  ULEA UR6, UR6, UR18, 0x2 ;  /* 0x0000001206067291 */ /* 0x000fc6000f8e10ff */
[----:B------:R-:W-:-:S04]  /*0160*/  VIADD R24, R26, UR16 ;  /* 0x000000101a187c36 */ /* 0x000fc80008000000 */
[----:B------:R-:W-:-:S04]  /*0170*/  VIADD R25, R24, UR16 ;  /* 0x0000001018197c36 */ /* 0x000fc80008000000 */
[----:B---3--:R-:W-:-:S07]  /*0180*/  IMAD R25, R0, 0xc, R25 ;  /* 0x0000000c00197824 */ /* 0x008fce00078e0219 */
.L_x_67:
[----:B0-----:R-:W0:Y:S01]  /*0190*/  LDCU UR4, c[0x0][0x3a0] ;  /* 0x00007400ff0477ac */ /* 0x001e220008000800 */
[----:B------:R-:W-:Y:S01]  /*01a0*/  BSSY.RECONVERGENT B0, `(.L_x_0) ;  /* 0x0000032000007945 */ /* 0x000fe20003800200 */
[----:B-1----:R-:W1:Y:S01]  /*01b0*/  LDCU UR8, c[0x0][0x3a0] ;  /* 0x00007400ff0877ac */ /* 0x002e620008000800 */
[----:B0-----:R-:W-:-:S04]  /*01c0*/  MOV R14, UR4 ;  /* 0x00000004000e7c02 */ /* 0x001fc80008000f00 */
[----:B------:R-:W-:-:S13]  /*01d0*/  ISETP.GE.U32.AND P2, PT, R29, R14, PT ;  /* 0x0000000e1d00720c */ /* 0x000fda0003f46070 */
[----:B-123--:R-:W-:Y:S05]  /*01e0*/  @P2 BRA `(.L_x_1) ;  /* 0x0000000000b42947 */ /* 0x00efea0003800000 */
[----:B------:R-:W0:Y:S08]  /*01f0*/  LDC.64 R2, c[0x0][0x398] ;  /* 0x0000e600ff027b82 */ /* 0x000e300000000a00 */
[----:B------:R-:W1:Y:S08]  /*0200*/  LDC.64 R4, c[0x0][0x380] ;  /* 0x0000e000ff047b82 */ /* 0x000e700000000a00 */
[----:B------:R-:W3:Y:S01]  /*0210*/  LDC.64 R6, c[0x0][0x390] ;  /* 0x0000e400ff067b82 */ /* 0x000ee20000000a00 */
[----:B0-----:R-:W-:-:S07]  /*0220*/  IMAD.WIDE.U32 R2, R23, 0x4, R2 ;  /* 0x0000000417027825 */ /* 0x001fce00078e0002 */
[----:B------:R-:W0:Y:S01]  /*0230*/  LDC.64 R8, c[0x0][0x388] ;  /* 0x0000e200ff087b82 */ /* 0x000e220000000a00 */
[----:B------:R4:W5:Y:S01]  /*0240*/  LDG.E.CONSTANT R3, desc[UR14][R2.64] ;  /* 0x0000000e02037981 */ /* 0x000962000c1e9900 */
[----:B-1----:R-:W-:-:S07]  /*0250*/  IMAD.MOV.U32 R11, RZ, RZ, R29 ;  /* 0x000000ffff0b7224 */ /* 0x002fce00078e001d */
.L_x_5:
[----:B---3--:R-:W-:-:S04]  /*0260*/  IMAD.WIDE.U32 R14, R11, 0x4, R6 ;  /* 0x000000040b0e7825 */ /* 0x008fc800078e0006 */
[----:B------:R-:W-:Y:S02]  /*0270*/  IMAD.WIDE.U32 R12, R11, 0x4, R4 ;  /* 0x000000040b0c7825 */ /* 0x000fe400078e0004 */
[----:B------:R-:W3:Y:S04]  /*0280*/  LDG.E.CONSTANT R14, desc[UR14][R14.64] ;  /* 0x0000000e0e0e7981 */ /* 0x000ee8000c1e9900 */
[----:B------:R-:W2:Y:S01]  /*0290*/  LDG.E.CONSTANT R12, desc[UR14][R12.64] ;  /* 0x0000000e0c0c7981 */ /* 0x000ea2000c1e9900 */
[----:B------:R-:W-:Y:S01]  /*02a0*/  BSSY.RECONVERGENT B1, `(.L_x_2) ;  /* 0x0000010000017945 */ /* 0x000fe20003800200 */
[----:B---3--:R-:W-:-:S04]  /*02b0*/  FMUL R19, R14, R14 ;  /* 0x0000000e0e137220 */ /* 0x008fc80000400000 */
[----:B----4-:R-:W-:Y:S02]  /*02c0*/  VIADD R2, R19, 0x1800000 ;  /* 0x0180000013027836 */ /* 0x010fe40000000000 */
[----:B--2--5:R-:W-:-:S03]  /*02d0*/  FMUL R0, R3, R12 ;  /* 0x0000000c03007220 */ /* 0x024fc60000400000 */
[----:B------:R-:W-:Y:S01]  /*02e0*/  LOP3.LUT R2, R2, 0x7f800000, RZ, 0xc0, !PT ;  /* 0x7f80000002027812 */ /* 0x000fe200078ec0ff */
[----:B------:R-:W1:Y:S03]  /*02f0*/  FRND.FLOOR R17, R0 ;  /* 0x0000000000117307 */ /* 0x000e660000205000 */
[----:B------:R-:W-:Y:S01]  /*0300*/  ISETP.GT.U32.AND P0, PT, R2, 0x1ffffff, PT ;  /* 0x01ffffff0200780c */ /* 0x000fe20003f04070 */
[----:B-1----:R-:W-:-:S12]  /*0310*/  FADD R10, R0, -R17 ;  /* 0x80000011000a7221 */ /* 0x002fd80000000000 */
[----:B------:R-:W-:Y:S05]  /*0320*/  @P0 BRA `(.L_x_3) ;  /* 0x00000000000c0947 */ /* 0x000fea0003800000 */
[----:B------:R-:W-:-:S07]  /*0330*/  MOV R12, 0x350 ;  /* 0x00000350000c7802 */ /* 0x000fce0000000f00 */
[----:B0-----:R-:W-:Y:S05]  /*0340*/  CALL.REL.NOINC `($__internal_1_$__cuda_sm20_rcp_rn_f32_slowpath) ;  /* 0x0000002400907944 */ /* 0x001fea0003c00000 */
[----:B------:R-:W-:Y:S05]  /*0350*/  BRA `(.L_x_4) ;  /* 0x0000000000107947 */ /* 0x000fea0003800000 */
.L_x_3:
[----:B------:R-:W1:Y:S02]  /*0360*/  MUFU.RCP R0, R19 ;  /* 0x0000001300007308 */ /* 0x000e640000001000 */
[----:B-1----:R-:W-:-:S04]  /*0370*/  FFMA R2, R19, R0, -1 ;  /* 0xbf80000013027423 */ /* 0x002fc80000000000 */
[----:B------:R-:W-:-:S04]  /*0380*/  FADD.FTZ R13, -R2, -RZ ;  /* 0x800000ff020d7221 */ /* 0x000fc80000010100 */
[----:B------:R-:W-:-:S07]  /*0390*/  FFMA R0, R0, R13, R0 ;  /* 0x0000000d00007223 */ /* 0x000fce0000000000 */
.L_x_4:
[----:B------:R-:W-:Y:S05]  /*03a0*/  BSYNC.RECONVERGENT B1 ;  /* 0x0000000000017941 */ /* 0x000fea0003800200 */
.L_x_2:
[----:B0-----:R-:W-:-:S06]  /*03b0*/  IMAD.WIDE.U32 R12, R11, 0x4, R8 ;  /* 0x000000040b0c7825 */ /* 0x001fcc00078e0008 */
[----:B------:R-:W2:Y:S01]  /*03c0*/  LDG.E.CONSTANT R12, desc[UR14][R12.64] ;  /* 0x0000000e0c0c7981 */ /* 0x000ea2000c1e9900 */
[----:B------:R-:W0:Y:S01]  /*03d0*/  S2UR UR7, SR_CgaCtaId ;  /* 0x00000000000779c3 */ /* 0x000e220000008800 */
[----:B------:R-:W-:Y:S01]  /*03e0*/  UMOV UR4, 0x400 ;  /* 0x0000040000047882 */ /* 0x000fe20000000000 */
[----:B------:R-:W-:Y:S01]  /*03f0*/  MOV R14, UR8 ;  /* 0x00000008000e7c02 */ /* 0x000fe20008000f00 */
[----:B------:R-:W-:-:S04]  /*0400*/  UIADD3 UR4, UPT, UPT, UR4, 0x10, URZ ;  /* 0x0000001004047890 */ /* 0x000fc8000fffe0ff */
[----:B0-----:R-:W-:-:S06]  /*0410*/  ULEA UR4, UR7, UR4, 0x18 ;  /* 0x0000000407047291 */ /* 0x001fcc000f8ec0ff */
[----:B------:R-:W-:-:S05]  /*0420*/  LEA R15, R11, UR4, 0x2 ;  /* 0x000000040b0f7c11 */ /* 0x000fca000f8e10ff */
[----:B------:R-:W-:Y:S01]  /*0430*/  VIADD R17, R15, UR16 ;  /* 0x000000100f117c36 */ /* 0x000fe20008000000 */
[----:B------:R-:W-:Y:S03]  /*0440*/  STS [R15], R10 ;  /* 0x0000000a0f007388 */ /* 0x000fe60000000800 */
[----:B------:R-:W-:Y:S01]  /*0450*/  VIADD R2, R17, UR16 ;  /* 0x0000001011027c36 */ /* 0x000fe20008000000 */
[----:B--2---:R-:W-:Y:S04]  /*0460*/  STS [R15+UR16], R12 ;  /* 0x0000000c0f007988 */ /* 0x004fe80008000810 */
[----:B------:R-:W-:Y:S04]  /*0470*/  STS [R17+UR16], R0 ;  /* 0x0000000011007988 */ /* 0x000fe80008000810 */
[----:B------:R0:W-:Y:S02]  /*0480*/  STS [R2+UR16], R11 ;  /* 0x0000000b02007988 */ /* 0x0001e40008000810 */
[----:B0-----:R-:W-:-:S05]  /*0490*/  IMAD.IADD R11, R28, 0x1, R11 ;  /* 0x000000011c0b7824 */ /* 0x001fca00078e020b */
[----:B------:R-:W-:-:S13]  /*04a0*/  ISETP.GE.U32.AND P0, PT, R11, R14, PT ;  /* 0x0000000e0b00720c */ /* 0x000fda0003f06070 */
[----:B------:R-:W-:Y:S05]  /*04b0*/  @!P0 BRA `(.L_x_5) ;  /* 0xfffffffc00688947 */ /* 0x000fea000383ffff */
.L_x_1:
[----:B------:R-:W-:Y:S05]  /*04c0*/  BSYNC.RECONVERGENT B0 ;  /* 0x0000000000007941 */ /* 0x000fea0003800200 */
.L_x_0:
[----:B------:R-:W-:Y:S01]  /*04d0*/  BAR.SYNC.DEFER_BLOCKING 0x0 ;  /* 0x0000000000007b1d */ /* 0x000fe20000010000 */
[----:B------:R-:W-:-:S05]  /*04e0*/  IMAD.MOV.U32 R3, RZ, RZ, RZ ;  /* 0x000000ffff037224 */ /* 0x000fca00078e00ff */
[----:B------:R-:W-:Y:S04]  /*04f0*/  BSSY.RECONVERGENT B0, `(.L_x_6) ;  /* 0x000000a000007945 */ /* 0x000fe80003800200 */
[----:B------:R-:W-:Y:S05]  /*0500*/  @P2 BRA `(.L_x_7) ;  /* 0x0000000000202947 */ /* 0x000fea0003800000 */
[----:B------:R-:W-:Y:S02]  /*0510*/  IMAD.MOV.U32 R3, RZ, RZ, RZ ;  /* 0x000000ffff037224 */ /* 0x000fe400078e00ff */
[----:B------:R-:W-:-:S07]  /*0520*/  IMAD.MOV.U32 R5, RZ, RZ, R29 ;  /* 0x000000ffff057224 */ /* 0x000fce00078e001d */
.L_x_8:
[----:B------:R-:W-:Y:S02]  /*0530*/  LEA R0, R5, UR5, 0x2 ;  /* 0x0000000505007c11 */ /* 0x000fe4000f8e10ff */
[----:B--2---:R-:W-:-:S04]  /*0540*/  IADD3 R5, PT, PT, R28, R5, RZ ;  /* 0x000000051c057210 */ /* 0x004fc80007ffe0ff */
[----:B------:R-:W0:Y:S01]  /*0550*/  LDS R0, [R0] ;  /* 0x0000000000007984 */ /* 0x000e220000000800 */
[----:B------:R-:W-:Y:S01]  /*0560*/  ISETP.GE.U32.AND P0, PT, R5, R14, PT ;  /* 0x0000000e0500720c */ /* 0x000fe20003f06070 */
[----:B0-----:R-:W-:-:S12]  /*0570*/  FADD R3, R0, R3 ;  /* 0x0000000300037221 */ /* 0x001fd80000000000 */
[----:B------:R-:W-:Y:S05]  /*0580*/  @!P0 BRA `(.L_x_8) ;  /* 0xfffffffc00e88947 */ /* 0x000fea000383ffff */
.L_x_7:
[----:B------:R-:W-:Y:S05]  /*0590*/  BSYNC.RECONVERGENT B0 ;  /* 0x0000000000007941 */ /* 0x000fea0003800200 */
.L_x_6:
[----:B------:R-:W0:Y:S01]  /*05a0*/  S2UR UR7, SR_CgaCtaId ;  /* 0x00000000000779c3 */ /* 0x000e220000008800 */
[----:B------:R-:W-:Y:S01]  /*05b0*/  ISETP.NE.AND P3, PT, R29, RZ, PT ;  /* 0x000000ff1d00720c */ /* 0x000fe20003f65270 */
[----:B------:R-:W-:Y:S01]  /*05c0*/  UMOV UR4, 0x400 ;  /* 0x0000040000047882 */ /* 0x000fe20000000000 */
[----:B------:R-:W-:Y:S01]  /*05d0*/  BSSY.RECONVERGENT B0, `(.L_x_9) ;  /* 0x0000009000007945 */ /* 0x000fe20003800200 */
[----:B0-----:R-:W-:-:S10]  /*05e0*/  ULEA UR4, UR7, UR4, 0x18 ;  /* 0x0000000407047291 */ /* 0x001fd4000f8ec0ff */
[----:B------:R-:W-:Y:S01]  /*05f0*/  @!P3 STS [UR4], RZ ;  /* 0x000000ffff00b988 */ /* 0x000fe20008000804 */
[----:B------:R-:W-:Y:S06]  /*0600*/  BAR.SYNC.DEFER_BLOCKING 0x0 ;  /* 0x0000000000007b1d */ /* 0x000fec0000010000 */
.L_x_10:
[----:B------:R-:W0:Y:S01]  /*0610*/  LDS R4, [UR4] ;  /* 0x00000004ff047984 */ /* 0x000e220008000800 */
[----:B------:R-:W-:Y:S02]  /*0620*/  IMAD.U32 R0, RZ, RZ, UR4 ;  /* 0x00000004ff007e24 */ /* 0x000fe4000f8e00ff */
[----:B0-----:R-:W-:-:S05]  /*0630*/  FADD R5, R3, R4 ;  /* 0x0000000403057221 */ /* 0x001fca0000000000 */
[----:B------:R-:W0:Y:S02]  /*0640*/  ATOMS.CAST.SPIN P0, [R0], R4, R5 ;  /* 0x000000040000758d */ /* 0x000e240001800005 */
[----:B0-----:R-:W-:Y:S05]  /*0650*/  @!P0 BRA `(.L_x_10) ;  /* 0xfffffffc00ec8947 */ /* 0x001fea000383ffff */
[----:B------:R-:W-:Y:S05]  /*0660*/  BSYNC.RECONVERGENT B0 ;  /* 0x0000000000007941 */ /* 0x000fea0003800200 */
.L_x_9:
[----:B------:R-:W-:Y:S06]  /*0670*/  BAR.SYNC.DEFER_BLOCKING 0x0 ;  /* 0x0000000000007b1d */ /* 0x000fec0000010000 */
[----:B------:R-:W0:Y:S01]  /*0680*/  LDCU UR7, c[0x0][0x3a0] ;  /* 0x00007400ff0777ac */ /* 0x000e220008000800 */
[----:B------:R-:W-:Y:S04]  /*0690*/  BSSY.RECONVERGENT B0, `(.L_x_11) ;  /* 0x0000017000007945 */ /* 0x000fe80003800200 */
[----:B------:R-:W-:Y:S05]  /*06a0*/  @P2 BRA `(.L_x_12) ;  /* 0x0000000000542947 */ /* 0x000fea0003800000 */
[----:B------:R-:W1:Y:S01]  /*06b0*/  LDS R7, [UR4] ;  /* 0x00000004ff077984 */ /* 0x000e620008000800 */
[----:B------:R-:W-:-:S07]  /*06c0*/  IMAD.MOV.U32 R5, RZ, RZ, R29 ;  /* 0x000000ffff057224 */ /* 0x000fce00078e001d */
.L_x_15:
[----:B---3--:R-:W-:Y:S01]  /*06d0*/  LEA R6, R5, UR5, 0x2 ;  /* 0x0000000505067c11 */ /* 0x008fe2000f8e10ff */
[----:B-1----:R-:W1:Y:S01]  /*06e0*/  MUFU.RCP R2, R7 ;  /* 0x0000000700027308 */ /* 0x002e620000001000 */
[----:B--2---:R-:W-:Y:S01]  /*06f0*/  IMAD.IADD R5, R28, 0x1, R5 ;  /* 0x000000011c057824 */ /* 0x004fe200078e0205 */
[----:B------:R-:W-:Y:S02]  /*0700*/  BSSY.RECONVERGENT B1, `(.L_x_13) ;  /* 0x000000d000017945 */ /* 0x000fe40003800200 */
[----:B------:R-:W2:Y:S02]  /*0710*/  LDS R0, [R6] ;  /* 0x0000000006007984 */ /* 0x000ea40000000800 */
[----:B0-----:R-:W-:Y:S01]  /*0720*/  ISETP.GE.U32.AND P4, PT, R5, UR7, PT ;  /* 0x0000000705007c0c */ /* 0x001fe2000bf86070 */
[----:B-1----:R-:W-:-:S04]  /*0730*/  FFMA R3, -R7, R2, 1 ;  /* 0x3f80000007037423 */ /* 0x002fc80000000102 */
[----:B------:R-:W-:Y:S01]  /*0740*/  FFMA R3, R2, R3, R2 ;  /* 0x0000000302037223 */ /* 0x000fe20000000002 */
[----:B--2---:R-:W0:Y:S03]  /*0750*/  FCHK P0, R0, R7 ;  /* 0x0000000700007302 */ /* 0x004e260000000000 */
[----:B------:R-:W-:-:S04]  /*0760*/  FFMA R2, R0, R3, RZ ;  /* 0x0000000300027223 */ /* 0x000fc800000000ff */
[----:B------:R-:W-:-:S04]  /*0770*/  FFMA R4, -R7, R2, R0 ;  /* 0x0000000207047223 */ /* 0x000fc80000000100 */
[----:B------:R-:W-:Y:S01]  /*0780*/  FFMA R3, R3, R4, R2 ;  /* 0x0000000403037223 */ /* 0x000fe20000000002 */
[----:B0-----:R-:W-:Y:S06]  /*0790*/  @!P0 BRA `(.L_x_14) ;  /* 0x00000000000c8947 */ /* 0x001fec0003800000 */
[----:B------:R-:W-:Y:S01]  /*07a0*/  IMAD.MOV.U32 R3, RZ, RZ, R7 ;  /* 0x000000ffff037224 */ /* 0x000fe200078e0007 */
[----:B------:R-:W-:-:S07]  /*07b0*/  MOV R30, 0x7d0 ;  /* 0x000007d0001e7802 */ /* 0x000fce0000000f00 */
[----:B------:R-:W-:Y:S05]  /*07c0*/  CALL.REL.NOINC `($__internal_2_$__cuda_sm3x_div_rn_noftz_f32_slowpath) ;  /* 0x0000002400487944 */ /* 0x000fea0003c00000 */
.L_x_14:
[----:B------:R-:W-:Y:S05]  /*07d0*/  BSYNC.RECONVERGENT B1 ;  /* 0x0000000000017941 */ /* 0x000fea0003800200 */
.L_x_13:
[----:B------:R3:W-:Y:S01]  /*07e0*/  STS [R6], R3 ;  /* 0x0000000306007388 */ /* 0x0007e20000000800 */
[----:B------:R-:W-:Y:S05]  /*07f0*/  @!P4 BRA `(.L_x_15) ;  /* 0xfffffffc00b4c947 */ /* 0x000fea000383ffff */
.L_x_12:
[----:B0-----:R-:W-:Y:S05]  /*0800*/  BSYNC.RECONVERGENT B0 ;  /* 0x0000000000007941 */ /* 0x001fea0003800200 */
.L_x_11:
[----:B------:R-:W0:Y:S01]  /*0810*/  S2R R0, SR_CgaCtaId ;  /* 0x0000000000007919 */ /* 0x000e220000008800 */
[----:B------:R-:W-:Y:S01]  /*0820*/  MOV R11, 0x400 ;  /* 0x00000400000b7802 */ /* 0x000fe20000000f00 */
[----:B------:R-:W-:Y:S01]  /*0830*/  BSSY.RECONVERGENT B0, `(.L_x_16) ;  /* 0x0000010000007945 */ /* 0x000fe20003800200 */
[----:B---3--:R-:W-:Y:S01]  /*0840*/  HFMA2 R3, -RZ, RZ, 0, 0 ;  /* 0x00000000ff037431 */ /* 0x008fe200000001ff */
[----:B------:R-:W-:Y:S01]  /*0850*/  BAR.SYNC.DEFER_BLOCKING 0x0 ;  /* 0x0000000000007b1d */ /* 0x000fe20000010000 */
[----:B0-----:R-:W-:-:S05]  /*0860*/  @!P3 LEA R7, R0, R11, 0x18 ;  /* 0x0000000b0007b211 */ /* 0x001fca00078ec0ff */
[----:B------:R-:W-:Y:S05]  /*0870*/  @P2 BRA `(.L_x_17) ;  /* 0x00000000002c2947 */ /* 0x000fea0003800000 */
[----:B------:R-:W0:Y:S01]  /*0880*/  LDC R6, c[0x0][0x3a0] ;  /* 0x0000e800ff067b82 */ /* 0x000e220000000800 */
[----:B------:R-:W-:Y:S02]  /*0890*/  IMAD.MOV.U32 R3, RZ, RZ, RZ ;  /* 0x000000ffff037224 */ /* 0x000fe400078e00ff */
[----:B------:R-:W-:-:S07]  /*08a0*/  IMAD.MOV.U32 R5, RZ, RZ, R29 ;  /* 0x000000ffff057224 */ /* 0x000fce00078e001d */
.L_x_18:
[C---:B------:R-:W-:Y:S02]  /*08b0*/  LEA R2, R5.reuse, UR5, 0x2 ;  /* 0x0000000505027c11 */ /* 0x040fe4000f8e10ff */
[----:B------:R-:W-:Y:S01]  /*08c0*/  LEA R4, R5, UR17, 0x2 ;  /* 0x0000001105047c11 */ /* 0x000fe2000f8e10ff */
[----:B--2---:R-:W-:-:S03]  /*08d0*/  IMAD.IADD R5, R28, 0x1, R5 ;  /* 0x000000011c057824 */ /* 0x004fc600078e0205 */
[----:B------:R-:W-:Y:S02]  /*08e0*/  LDS R2, [R2] ;  /* 0x0000000002027984 */ /* 0x000fe40000000800 */
[----:B0-----:R-:W-:Y:S02]  /*08f0*/  ISETP.GE.U32.AND P0, PT, R5, R6, PT ;  /* 0x000000060500720c */ /* 0x001fe40003f06070 */
[----:B------:R-:W0:Y:S02]  /*0900*/  LDS R4, [R4] ;  /* 0x0000000004047984 */ /* 0x000e240000000800 */
[----:B0-----:R-:W-:-:S09]  /*0910*/  FFMA R3, R2, R4, R3 ;  /* 0x0000000402037223 */ /* 0x001fd20000000003 */
[----:B------:R-:W-:Y:S05]  /*0920*/  @!P0 BRA `(.L_x_18) ;  /* 0xfffffffc00e08947 */ /* 0x000fea000383ffff */
.L_x_17:
[----:B------:R-:W-:Y:S05]  /*0930*/  BSYNC.RECONVERGENT B0 ;  /* 0x0000000000007941 */ /* 0x000fea0003800200 */
.L_x_16:
[----:B------:R0:W-:Y:S01]  /*0940*/  @!P3 STS [R7+0x4], RZ ;  /* 0x000004ff0700b388 */ /* 0x0001e20000000800 */
[----:B------:R-:W-:Y:S01]  /*0950*/  VIADD R5, R11, 0x4 ;  /* 0x000000040b057836 */ /* 0x000fe20000000000 */
[----:B------:R-:W-:Y:S04]  /*0960*/  BSSY.RECONVERGENT B0, `(.L_x_19) ;  /* 0x0000007000007945 */ /* 0x000fe80003800200 */
[----:B------:R-:W-:Y:S01]  /*0970*/  LEA R5, R0, R5, 0x18 ;  /* 0x0000000500057211 */ /* 0x000fe200078ec0ff */
[----:B------:R-:W-:Y:S06]  /*0980*/  BAR.SYNC.DEFER_BLOCKING 0x0 ;  /* 0x0000000000007b1d */ /* 0x000fec0000010000 */
.L_x_20:
[----:B------:R-:W0:Y:S02]  /*0990*/  LDS R6, [R5] ;  /* 0x0000000005067984 */ /* 0x000e240000000800 */
[----:B0-----:R-:W-:-:S05]  /*09a0*/  FADD R7, R3, R6 ;  /* 0x0000000603077221 */ /* 0x001fca0000000000 */
[----:B------:R-:W0:Y:S02]  /*09b0*/  ATOMS.CAST.SPIN P0, [R5], R6, R7 ;  /* 0x000000060500758d */ /* 0x000e240001800007 */
[----:B0-----:R-:W-:Y:S05]  /*09c0*/  @!P0 BRA `(.L_x_20) ;  /* 0xfffffffc00f08947 */ /* 0x001fea000383ffff */
[----:B------:R-:W-:Y:S05]  /*09d0*/  BSYNC.RECONVERGENT B0 ;  /* 0x0000000000007941 */ /* 0x000fea0003800200 */
.L_x_19:
[----:B------:R-:W-:Y:S01]  /*09e0*/  BAR.SYNC.DEFER_BLOCKING 0x0 ;  /* 0x0000000000007b1d */ /* 0x000fe20000010000 */
[----:B------:R-:W-:Y:S02]  /*09f0*/  LEA R21, R0, R11, 0x18 ;  /* 0x0000000b00157211 */ /* 0x000fe400078ec0ff */
[----:B------:R-:W-:-:S03]  /*0a00*/  MOV R3, RZ ;  /* 0x000000ff00037202 */ /* 0x000fc60000000f00 */
[----:B------:R-:W-:Y:S01]  /*0a10*/  BSSY.RECONVERGENT B0, `(.L_x_21) ;  /* 0x000000f000007945 */ /* 0x000fe20003800200 */
[----:B------:R0:W1:Y:S03]  /*0a20*/  LDS R22, [R21+0x4] ;  /* 0x0000040015167984 */ /* 0x0000660000000800 */
[----:B------:R-:W-:Y:S05]  /*0a30*/  @P2 BRA `(.L_x_22) ;  /* 0x0000000000302947 */ /* 0x000fea0003800000 */
[----:B------:R-:W3:Y:S01]  /*0a40*/  LDC R6, c[0x0][0x3a0] ;  /* 0x0000e800ff067b82 */ /* 0x000ee20000000800 */
[----:B------:R-:W-:Y:S02]  /*0a50*/  IMAD.MOV.U32 R3, RZ, RZ, RZ ;  /* 0x000000ffff037224 */ /* 0x000fe400078e00ff */
[----:B------:R-:W-:-:S07]  /*0a60*/  IMAD.MOV.U32 R5, RZ, RZ, R29 ;  /* 0x000000ffff057224 */ /* 0x000fce00078e001d */
.L_x_23:
[----:B------:R-:W-:Y:S01]  /*0a70*/  LEA R2, R5, UR17, 0x2 ;  /* 0x0000001105027c11 */ /* 0x000fe2000f8e10ff */
[----:B--2---:R-:W-:-:S04]  /*0a80*/  IMAD.IADD R5, R28, 0x1, R5 ;  /* 0x000000011c057824 */ /* 0x004fc800078e0205 */
[----:B------:R-:W1:Y:S01]  /*0a90*/  LDS R7, [R2] ;  /* 0x0000000002077984 */ /* 0x000e620000000800 */
[----:B---3--:R-:W-:-:S03]  /*0aa0*/  ISETP.GE.U32.AND P0, PT, R5, R6, PT ;  /* 0x000000060500720c */ /* 0x008fc60003f06070 */
[----:B------:R-:W2:Y:S01]  /*0ab0*/  LDS R9, [R2+UR16] ;  /* 0x0000001002097984 */ /* 0x000ea20008000800 */
[----:B-1----:R-:W-:-:S04]  /*0ac0*/  FADD R4, -R22, R7 ;  /* 0x0000000716047221 */ /* 0x002fc80000000100 */
[----:B--2---:R-:W-:-:S04]  /*0ad0*/  FMUL R9, R4, R9 ;  /* 0x0000000904097220 */ /* 0x004fc80000400000 */
[----:B------:R-:W-:Y:S01]  /*0ae0*/  FFMA R3, R4, R9, R3 ;  /* 0x0000000904037223 */ /* 0x000fe20000000003 */
[----:B------:R-:W-:Y:S06]  /*0af0*/  @!P0 BRA `(.L_x_23) ;  /* 0xfffffffc00dc8947 */ /* 0x000fec000383ffff */
.L_x_22:
[----:B------:R-:W-:Y:S05]  /*0b00*/  BSYNC.RECONVERGENT B0 ;  /* 0x0000000000007941 */ /* 0x000fea0003800200 */
.L_x_21:
[----:B------:R3:W-:Y:S01]  /*0b10*/  @!P3 STS [R21+0x8], RZ ;  /* 0x000008ff1500b388 */ /* 0x0007e20000000800 */
[----:B------:R-:W-:Y:S01]  /*0b20*/  VIADD R5, R11, 0x8 ;  /* 0x000000080b057836 */ /* 0x000fe20000000000 */
[----:B------:R-:W-:Y:S04]  /*0b30*/  BSSY.RECONVERGENT B0, `(.L_x_24) ;  /* 0x0000007000007945 */ /* 0x000fe80003800200 */
[----:B------:R-:W-:Y:S01]  /*0b40*/  LEA R5, R0, R5, 0x18 ;  /* 0x0000000500057211 */ /* 0x000fe200078ec0ff */
[----:B------:R-:W-:Y:S06]  /*0b50*/  BAR.SYNC.DEFER_BLOCKING 0x0 ;  /* 0x0000000000007b1d */ /* 0x000fec0000010000 */
.L_x_25:
[----:B------:R-:W4:Y:S02]  /*0b60*/  LDS R6, [R5] ;  /* 0x0000000005067984 */ /* 0x000f240000000800 */
[----:B----4-:R-:W-:-:S05]  /*0b70*/  FADD R7, R3, R6 ;  /* 0x0000000603077221 */ /* 0x010fca0000000000 */
[----:B------:R-:W4:Y:S02]  /*0b80*/  ATOMS.CAST.SPIN P0, [R5], R6, R7 ;  /* 0x000000060500758d */ /* 0x000f240001800007 */
[----:B----4-:R-:W-:Y:S05]  /*0b90*/  @!P0 BRA `(.L_x_25) ;  /* 0xfffffffc00f08947 */ /* 0x010fea000383ffff */
[----:B------:R-:W-:Y:S05]  /*0ba0*/  BSYNC.RECONVERGENT B0 ;  /* 0x0000000000007941 */ /* 0x000fea0003800200 */
.L_x_24:
[----:B------:R-:W-:Y:S06]  /*0bb0*/  BAR.SYNC.DEFER_BLOCKING 0x0 ;  /* 0x0000000000007b1d */ /* 0x000fec0000010000 */
[----:B------:R-:W4:Y:S01]  /*0bc0*/  LDCU UR7, c[0x0][0x3a0] ;  /* 0x00007400ff0777ac */ /* 0x000f220008000800 */
[----:B------:R-:W-:Y:S01]  /*0bd0*/  UMOV UR4, 0x1 ;  /* 0x0000000100047882 */ /* 0x000fe20000000000 */
[----:B0--3--:R-:W0:Y:S04]  /*0be0*/  LDS R21, [R21+0x8] ;  /* 0x0000080015157984 */ /* 0x009e280000000800 */
.L_x_26:
[----:B----4-:R-:W-:Y:S02]  /*0bf0*/  UISETP.GE.U32.AND UP0, UPT, UR4, UR7, UPT ;  /* 0x000000070400728c */ /* 0x010fe4000bf06070 */
[----:B------:R-:W-:Y:S01]  /*0c00*/  UMOV UR8, UR4 ;  /* 0x0000000400087c82 */ /* 0x000fe20008000000 */
[----:B------:R-:W-:-:S06]  /*0c10*/  USHF.L.U32 UR4, UR4, 0x1, URZ ;  /* 0x0000000104047899 */ /* 0x000fcc00080006ff */
[----:B------:R-:W-:Y:S06]  /*0c20*/  BRA.U !UP0, `(.L_x_26) ;  /* 0xfffffffd08f07547 */ /* 0x000fec000b83ffff */
[----:B------:R-:W3:Y:S01]  /*0c30*/  LDCU UR4, c[0x0][0x3a0] ;  /* 0x00007400ff0477ac */ /* 0x000ee20008000800 */
[----:B------:R-:W-:Y:S01]  /*0c40*/  BSSY.RECONVERGENT B0, `(.L_x_27) ;  /* 0x0000012000007945 */ /* 0x000fe20003800200 */
[----:B---3--:R-:W-:-:S04]  /*0c50*/  IADD3 R3, PT, PT, R29, UR4, RZ ;  /* 0x000000041d037c10 */ /* 0x008fc8000fffe0ff */
[----:B------:R-:W-:-:S13]  /*0c60*/  ISETP.GE.U32.AND P0, PT, R3, UR8, PT ;  /* 0x0000000803007c0c */ /* 0x000fda000bf06070 */
[----:B------:R-:W-:Y:S05]  /*0c70*/  @P0 BRA `(.L_x_28) ;  /* 0x0000000000380947 */ /* 0x000fea0003800000 */
[----:B------:R-:W-:Y:S02]  /*0c80*/  VIADD R11, R11, 0x10 ;  /* 0x000000100b0b7836 */ /* 0x000fe40000000000 */
[----:B------:R-:W-:Y:S02]  /*0c90*/  IMAD.MOV.U32 R5, RZ, RZ, 0x40000000 ;  /* 0x40000000ff057424 */ /* 0x000fe400078e00ff */
[----:B------:R-:W-:Y:S01]  /*0ca0*/  IMAD.MOV.U32 R7, RZ, RZ, -0x1 ;  /* 0xffffffffff077424 */ /* 0x000fe200078e00ff */
[----:B------:R-:W-:-:S07]  /*0cb0*/  LEA R6, R0, R11, 0x18 ;  /* 0x0000000b00067211 */ /* 0x000fce00078ec0ff */
.L_x_29:
[----:B---3--:R-:W-:Y:S02]  /*0cc0*/  IMAD R0, R3, 0x4, R6 ;  /* 0x0000000403007824 */ /* 0x008fe400078e0206 */
[----:B--2---:R-:W-:-:S03]  /*0cd0*/  IMAD.IADD R3, R28, 0x1, R3 ;  /* 0x000000011c037824 */ /* 0x004fc600078e0203 */
[----:B------:R-:W-:Y:S01]  /*0ce0*/  IADD3 R2, PT, PT, R0, UR16, RZ ;  /* 0x0000001000027c10 */ /* 0x000fe2000fffe0ff */
[----:B------:R3:W-:Y:S01]  /*0cf0*/  STS [R0], R5 ;  /* 0x0000000500007388 */ /* 0x0007e20000000800 */
[----:B------:R-:W-:-:S03]  /*0d00*/  ISETP.GE.U32.AND P0, PT, R3, UR8, PT ;  /* 0x0000000803007c0c */ /* 0x000fc6000bf06070 */
[----:B------:R-:W-:Y:S01]  /*0d10*/  VIADD R4, R2, UR16 ;  /* 0x0000001002047c36 */ /* 0x000fe20008000000 */
[----:B------:R3:W-:Y:S04]  /*0d20*/  STS [R0+UR16], RZ ;  /* 0x000000ff00007988 */ /* 0x0007e80008000810 */
[----:B------:R3:W-:Y:S04]  /*0d30*/  STS [R2+UR16], RZ ;  /* 0x000000ff02007988 */ /* 0x0007e80008000810 */
[----:B------:R3:W-:Y:S01]  /*0d40*/  STS [R4+UR16], R7 ;  /* 0x0000000704007988 */ /* 0x0007e20008000810 */
[----:B------:R-:W-:Y:S05]  /*0d50*/  @!P0 BRA `(.L_x_29) ;  /* 0xfffffffc00d88947 */ /* 0x000fea000383ffff */
.L_x_28:
[----:B------:R-:W-:Y:S05]  /*0d60*/  BSYNC.RECONVERGENT B0 ;  /* 0x0000000000007941 */ /* 0x000fea0003800200 */
.L_x_27:
[----:B------:R-:W-:Y:S01]  /*0d70*/  BAR.SYNC.DEFER_BLOCKING 0x0 ;  /* 0x0000000000007b1d */ /* 0x000fe20000010000 */
[----:B------:R-:W-:-:S09]  /*0d80*/  UISETP.GE.U32.AND UP0, UPT, UR8, 0x2, UPT ;  /* 0x000000020800788c */ /* 0x000fd2000bf06070 */
[----:B------:R-:W-:Y:S05]  /*0d90*/  BRA.U !UP0, `(.L_x_30) ;  /* 0x0000000108b47547 */ /* 0x000fea000b800000 */
[----:B------:R-:W-:-:S05]  /*0da0*/  UMOV UR4, 0x2 ;  /* 0x0000000200047882 */ /* 0x000fca0000000000 */
.L_x_35:
[----:B------:R-:W-:-:S09]  /*0db0*/  UISETP.NE.AND UP0, UPT, UR4, URZ, UPT ;  /* 0x000000ff0400728c */ /* 0x000fd2000bf05270 */
[----:B---3--:R-:W-:Y:S05]  /*0dc0*/  BRA.U !UP0, `(.L_x_31) ;  /* 0x00000001089c7547 */ /* 0x008fea000b800000 */
[----:B------:R-:W-:-:S05]  /*0dd0*/  UMOV UR7, UR4 ;  /* 0x0000000400077c82 */ /* 0x000fca0008000000 */
.L_x_34:
[----:B------:R-:W-:Y:S01]  /*0de0*/  UMOV UR9, UR7 ;  /* 0x0000000700097c82 */ /* 0x000fe20008000000 */
[----:B------:R-:W-:Y:S01]  /*0df0*/  USHF.R.U32.HI UR7, URZ, 0x1, UR7 ;  /* 0x00000001ff077899 */ /* 0x000fe20008011607 */
[----:B------:R-:W-:Y:S05]  /*0e00*/  BSSY.RECONVERGENT B0, `(.L_x_32) ;  /* 0x0000020000007945 */ /* 0x000fea0003800200 */
[----:B---3--:R-:W-:-:S04]  /*0e10*/  LOP3.LUT R2, R29, UR7, RZ, 0x3c, !PT ;  /* 0x000000071d027c12 */ /* 0x008fc8000f8e3cff */
[----:B------:R-:W-:-:S04]  /*0e20*/  VIMNMX.U32 R0, PT, PT, R2, UR8, PT ;  /* 0x0000000802007c48 */ /* 0x000fc8000bfe0000 */
[----:B------:R-:W-:-:S04]  /*0e30*/  ISETP.GT.U32.AND P0, PT, R0, R29, PT ;  /* 0x0000001d0000720c */ /* 0x000fc80003f04070 */
[----:B------:R-:W-:-:S13]  /*0e40*/  ISETP.GE.U32.OR P0, PT, R2, UR8, !P0 ;  /* 0x0000000802007c0c */ /* 0x000fda000c706470 */
[----:B------:R-:W-:Y:S05]  /*0e50*/  @P0 BRA `(.L_x_33) ;  /* 0x0000000000680947 */ /* 0x000fea0003800000 */
[----:B------:R-:W3:Y:S01]  /*0e60*/  S2UR UR11, SR_CgaCtaId ;  /* 0x00000000000b79c3 */ /* 0x000ee20000008800 */
[----:B------:R-:W-:Y:S01]  /*0e70*/  UMOV UR10, 0x400 ;  /* 0x00000400000a7882 */ /* 0x000fe20000000000 */
[----:B------:R-:W-:Y:S01]  /*0e80*/  LDS R0, [R27] ;  /* 0x000000001b007984 */ /* 0x000fe20000000800 */
[----:B------:R-:W-:Y:S01]  /*0e90*/  UIADD3 UR10, UPT, UPT, UR10, 0x10, URZ ;  /* 0x000000100a0a7890 */ /* 0x000fe2000fffe0ff */
[----:B------:R-:W-:-:S03]  /*0ea0*/  LOP3.LUT P0, RZ, R29, UR4, RZ, 0xc0, !PT ;  /* 0x000000041dff7c12 */ /* 0x000fc6000f80c0ff */
[----:B---3--:R-:W-:-:S06]  /*0eb0*/  ULEA UR10, UR11, UR10, 0x18 ;  /* 0x0000000a0b0a7291 */ /* 0x008fcc000f8ec0ff */
[----:B------:R-:W-:-:S05]  /*0ec0*/  LEA R11, R2, UR10, 0x2 ;  /* 0x0000000a020b7c11 */ /* 0x000fca000f8e10ff */
[----:B------:R-:W3:Y:S02]  /*0ed0*/  LDS R10, [R11] ;  /* 0x000000000b0a7984 */ /* 0x000ee40000000800 */
[----:B---3--:R-:W-:-:S13]  /*0ee0*/  FSETP.GT.XOR P0, PT, R0, R10, P0 ;  /* 0x0000000a0000720b */ /* 0x008fda0000704800 */
[----:B------:R-:W-:Y:S05]  /*0ef0*/  @!P0 BRA `(.L_x_33) ;  /* 0x0000000000408947 */ /* 0x000fea0003800000 */
[----:B------:R-:W-:Y:S01]  /*0f00*/  LDS R2, [R27+UR16] ;  /* 0x000000101b027984 */ /* 0x000fe20008000800 */
[----:B------:R-:W-:-:S03]  /*0f10*/  VIADD R6, R11, UR16 ;  /* 0x000000100b067c36 */ /* 0x000fc60008000000 */
[----:B------:R-:W-:Y:S01]  /*0f20*/  LDS R3, [R26+UR16] ;  /* 0x000000101a037984 */ /* 0x000fe20008000800 */
[----:B------:R-:W-:-:S03]  /*0f30*/  VIADD R5, R6, UR16 ;  /* 0x0000001006057c36 */ /* 0x000fc60008000000 */
[----:B------:R-:W-:Y:S04]  /*0f40*/  LDS R4, [R24+UR16] ;  /* 0x0000001018047984 */ /* 0x000fe80008000800 */
[----:B------:R-:W-:Y:S04]  /*0f50*/  STS [R27], R10 ;  /* 0x0000000a1b007388 */ /* 0x000fe80000000800 */
[----:B------:R-:W3:Y:S04]  /*0f60*/  LDS R8, [R11+UR16] ;  /* 0x000000100b087984 */ /* 0x000ee80008000800 */
[----:B---3--:R-:W-:Y:S04]  /*0f70*/  STS [R27+UR16], R8 ;  /* 0x000000081b007988 */ /* 0x008fe80008000810 */
[----:B------:R-:W3:Y:S04]  /*0f80*/  LDS R7, [R6+UR16] ;  /* 0x0000001006077984 */ /* 0x000ee80008000800 */
[----:B---3--:R-:W-:Y:S04]  /*0f90*/  STS [R26+UR16], R7 ;  /* 0x000000071a007988 */ /* 0x008fe80008000810 */
[----:B------:R-:W3:Y:S04]  /*0fa0*/  LDS R9, [R5+UR16] ;  /* 0x0000001005097984 */ /* 0x000ee80008000800 */
[----:B---3--:R3:W-:Y:S04]  /*0fb0*/  STS [R24+UR16], R9 ;  /* 0x0000000918007988 */ /* 0x0087e80008000810 */
[----:B------:R3:W-:Y:S04]  /*0fc0*/  STS [R11], R0 ;  /* 0x000000000b007388 */ /* 0x0007e80000000800 */
[----:B------:R3:W-:Y:S04]  /*0fd0*/  STS [R11+UR16], R2 ;  /* 0x000000020b007988 */ /* 0x0007e80008000810 */
[----:B------:R3:W-:Y:S04]  /*0fe0*/  STS [R6+UR16], R3 ;  /* 0x0000000306007988 */ /* 0x0007e80008000810 */
[----:B------:R3:W-:Y:S02]  /*0ff0*/  STS [R5+UR16], R4 ;  /* 0x0000000405007988 */ /* 0x0007e40008000810 */
.L_x_33:
[----:B------:R-:W-:Y:S05]  /*1000*/  BSYNC.RECONVERGENT B0 ;  /* 0x0000000000007941 */ /* 0x000fea0003800200 */
.L_x_32:
[----:B------:R-:W-:Y:S01]  /*1010*/  BAR.SYNC.DEFER_BLOCKING 0x0 ;  /* 0x0000000000007b1d */ /* 0x000fe20000010000 */
[----:B------:R-:W-:-:S09]  /*1020*/  UISETP.GT.U32.AND UP0, UPT, UR9, 0x3, UPT ;  /* 0x000000030900788c */ /* 0x000fd2000bf04070 */
[----:B------:R-:W-:Y:S05]  /*1030*/  BRA.U UP0, `(.L_x_34) ;  /* 0xfffffffd00687547 */ /* 0x000fea000b83ffff */
.L_x_31:
[----:B------:R-:W-:-:S04]  /*1040*/  USHF.L.U32 UR4, UR4, 0x1, URZ ;  /* 0x0000000104047899 */ /* 0x000fc800080006ff */
[----:B------:R-:W-:-:S09]  /*1050*/  UISETP.GT.U32.AND UP0, UPT, UR4, UR8, UPT ;  /* 0x000000080400728c */ /* 0x000fd2000bf04070 */
[----:B------:R-:W-:Y:S05]  /*1060*/  BRA.U !UP0, `(.L_x_35) ;  /* 0xfffffffd08507547 */ /* 0x000fea000b83ffff */
.L_x_30:
[----:B------:R-:W4:Y:S02]  /*1070*/  LDCU UR4, c[0x0][0x3a0] ;  /* 0x00007400ff0477ac */ /* 0x000f240008000800 */
[----:B----4-:R-:W-:-:S09]  /*1080*/  UISETP.GE.U32.AND UP0, UPT, UR4, 0x2, UPT ;  /* 0x000000020400788c */ /* 0x010fd2000bf06070 */
[----:B------:R-:W-:Y:S05]  /*1090*/  BRA.U !UP0, `(.L_x_36) ;  /* 0x0000000108b07547 */ /* 0x000fea000b800000 */
[----:B---3--:R-:W-:Y:S01]  /*10a0*/  HFMA2 R0, -RZ, RZ, 0, 5.9604644775390625e-08 ;  /* 0x00000001ff007431 */ /* 0x008fe200000001ff */
[----:B------:R-:W3:Y:S06]  /*10b0*/  LDCU UR20, c[0x0][0x3a0] ;  /* 0x00007400ff1477ac */ /* 0x000eec0008000800 */
.L_x_42:
[----:B------:R-:W-:Y:S05]  /*10c0*/  WARPSYNC.ALL ;  /* 0x0000000000007948 */ /* 0x000fea0003800000 */
[----:B------:R-:W-:Y:S06]  /*10d0*/  BAR.SYNC.DEFER_BLOCKING 0x0 ;  /* 0x0000000000007b1d */ /* 0x000fec0000010000 */
[----:B------:R-:W-:Y:S04]  /*10e0*/  BSSY.RECONVERGENT B0, `(.L_x_37) ;  /* 0x0000023000007945 */ /* 0x000fe80003800200 */
[----:B------:R-:W-:Y:S05]  /*10f0*/  @P2 BRA `(.L_x_38) ;  /* 0x0000000000842947 */ /* 0x000fea0003800000 */
[----:B------:R-:W-:-:S07]  /*1100*/  IMAD.MOV.U32 R3, RZ, RZ, R29 ;  /* 0x000000ffff037224 */ /* 0x000fce00078e001d */
.L_x_41:
[----:B------:R-:W-:-:S13]  /*1110*/  ISETP.GE.U32.AND P0, PT, R3, R0, PT ;  /* 0x000000000300720c */ /* 0x000fda0003f06070 */
[----:B------:R-:W-:Y:S05]  /*1120*/  @!P0 BRA `(.L_x_39) ;  /* 0x0000000000448947 */ /* 0x000fea0003800000 */
[C---:B------:R-:W-:Y:S01]  /*1130*/  IMAD.IADD R2, R3.reuse, 0x1, -R0 ;  /* 0x0000000103027824 */ /* 0x040fe200078e0a00 */
[----:B------:R-:W-:Y:S05]  /*1140*/  WARPSYNC.ALL ;  /* 0x0000000000007948 */ /* 0x000fea0003800000 */
[----:B------:R-:W-:Y:S01]  /*1150*/  LEA R2, R2, UR18, 0x2 ;  /* 0x0000001202027c11 */ /* 0x000fe2000f8e10ff */
[----:B---3--:R-:W-:Y:S01]  /*1160*/  IMAD.U32 R10, RZ, RZ, UR20 ;  /* 0x00000014ff0a7e24 */ /* 0x008fe2000f8e00ff */
[----:B------:R-:W-:-:S03]  /*1170*/  LEA R6, R3, UR5, 0x2 ;  /* 0x0000000503067c11 */ /* 0x000fc6000f8e10ff */
[----:B------:R-:W-:Y:S02]  /*1180*/  LDS R4, [R2] ;  /* 0x0000000002047984 */ /* 0x000fe40000000800 */
[----:B------:R-:W-:Y:S02]  /*1190*/  IMAD R9, R10, 0x8, R6 ;  /* 0x000000080a097824 */ /* 0x000fe400078e0206 */
[----:B------:R-:W-:Y:S01]  /*11a0*/  LDS R5, [R2+UR16] ;  /* 0x0000001002057984 */ /* 0x000fe20008000800 */
[----:B------:R-:W-:Y:S06]  /*11b0*/  BAR.SYNC.DEFER_BLOCKING 0x0 ;  /* 0x0000000000007b1d */ /* 0x000fec0000010000 */
[----:B------:R-:W3:Y:S02]  /*11c0*/  LDS R7, [R6] ;  /* 0x0000000006077984 */ /* 0x000ee40000000800 */
[----:B---3--:R-:W-:Y:S01]  /*11d0*/  FADD R4, R4, R7 ;  /* 0x0000000704047221 */ /* 0x008fe20000000000 */
[----:B------:R-:W-:-:S04]  /*11e0*/  LEA R7, R3, UR17, 0x2 ;  /* 0x0000001103077c11 */ /* 0x000fc8000f8e10ff */
[----:B------:R-:W-:Y:S04]  /*11f0*/  STS [R9], R4 ;  /* 0x0000000409007388 */ /* 0x000fe80000000800 */
[----:B------:R-:W-:Y:S04]  /*1200*/  LDS R8, [R6] ;  /* 0x0000000006087984 */ /* 0x000fe80000000800 */
[----:B------:R-:W3:Y:S02]  /*1210*/  LDS R7, [R7] ;  /* 0x0000000007077984 */ /* 0x000ee40000000800 */
[----:B---3--:R-:W-:Y:S01]  /*1220*/  FFMA R5, R8, R7, R5 ;  /* 0x0000000708057223 */ /* 0x008fe20000000005 */
[----:B------:R-:W-:Y:S06]  /*1230*/  BRA `(.L_x_40) ;  /* 0x0000000000207947 */ /* 0x000fec0003800000 */
.L_x_39:
[C---:B------:R-:W-:Y:S02]  /*1240*/  LEA R7, R3.reuse, UR5, 0x2 ;  /* 0x0000000503077c11 */ /* 0x040fe4000f8e10ff */
[----:B---3--:R-:W-:Y:S02]  /*1250*/  MOV R10, UR20 ;  /* 0x00000014000a7c02 */ /* 0x008fe40008000f00 */
[----:B------:R-:W-:Y:S01]  /*1260*/  LEA R4, R3, UR17, 0x2 ;  /* 0x0000001103047c11 */ /* 0x000fe2000f8e10ff */
[----:B------:R-:W3:Y:S02]  /*1270*/  LDS R2, [R7] ;  /* 0x0000000007027984 */ /* 0x000ee40000000800 */
[----:B------:R-:W-:-:S05]  /*1280*/  IMAD R9, R10, 0x8, R7 ;  /* 0x000000080a097824 */ /* 0x000fca00078e0207 */
[----:B---3--:R-:W-:Y:S04]  /*1290*/  STS [R9], R2 ;  /* 0x0000000209007388 */ /* 0x008fe80000000800 */
[----:B------:R-:W3:Y:S02]  /*12a0*/  LDS R5, [R4] ;  /* 0x0000000004057984 */ /* 0x000ee40000000800 */
[----:B---3--:R-:W-:-:S07]  /*12b0*/  FMUL R5, R2, R5 ;  /* 0x0000000502057220 */ /* 0x008fce0000400000 */
.L_x_40:
[----:B------:R-:W-:Y:S01]  /*12c0*/  LEA R2, R3, UR6, 0x2 ;  /* 0x0000000603027c11 */ /* 0x000fe2000f8e10ff */
[----:B--2---:R-:W-:-:S04]  /*12d0*/  IMAD.IADD R3, R28, 0x1, R3 ;  /* 0x000000011c037824 */ /* 0x004fc800078e0203 */
[----:B------:R4:W-:Y:S01]  /*12e0*/  STS [R2], R5 ;  /* 0x0000000502007388 */ /* 0x0009e20000000800 */
[----:B------:R-:W-:-:S13]  /*12f0*/  ISETP.GE.U32.AND P0, PT, R3, R10, PT ;  /* 0x0000000a0300720c */ /* 0x000fda0003f06070 */
[----:B----4-:R-:W-:Y:S05]  /*1300*/  @!P0 BRA `(.L_x_41) ;  /* 0xfffffffc00808947 */ /* 0x010fea000383ffff */
.L_x_38:
[----:B---3--:R-:W-:Y:S05]  /*1310*/  BSYNC.RECONVERGENT B0 ;  /* 0x0000000000007941 */ /* 0x008fea0003800200 */
.L_x_37:
[----:B------:R-:W3:Y:S01]  /*1320*/  LDCU UR4, c[0x0][0x3a0] ;  /* 0x00007400ff0477ac */ /* 0x000ee20008000800 */
[----:B------:R-:W-:-:S05]  /*1330*/  IMAD.SHL.U32 R0, R0, 0x2, RZ ;  /* 0x0000000200007824 */ /* 0x000fca00078e00ff */
[----:B---3--:R-:W-:-:S13]  /*1340*/  ISETP.GE.U32.AND P0, PT, R0, UR4, PT ;  /* 0x0000000400007c0c */ /* 0x008fda000bf06070 */
[----:B------:R-:W-:Y:S05]  /*1350*/  @!P0 BRA `(.L_x_42) ;  /* 0xfffffffc00588947 */ /* 0x000fea000383ffff */
.L_x_36:
[----:B---3--:R-:W-:Y:S01]  /*1360*/  IMAD.U32 R2, RZ, RZ, UR12 ;  /* 0x0000000cff027e24 */ /* 0x008fe2000f8e00ff */
[----:B------:R-:W-:Y:S01]  /*1370*/  MOV R3, UR13 ;  /* 0x0000000d00037c02 */ /* 0x000fe20008000f00 */
[----:B------:R-:W-:Y:S02]  /*1380*/  IMAD.U32 R5, RZ, RZ, UR13 ;  /* 0x0000000dff057e24 */ /* 0x000fe4000f8e00ff */
[----:B------:R-:W-:Y:S01]  /*1390*/  IMAD.U32 R4, RZ, RZ, UR12 ;  /* 0x0000000cff047e24 */ /* 0x000fe2000f8e00ff */
[----:B--2---:R-:W-:Y:S01]  /*13a0*/  IADD3 R14, P1, P0, R28, -0x1, R2 ;  /* 0xffffffff1c0e7810 */ /* 0x004fe2000783e002 */
[----:B------:R-:W-:Y:S05]  /*13b0*/  WARPSYNC.ALL ;  /* 0x0000000000007948 */ /* 0x000fea0003800000 */
[----:B------:R-:W-:Y:S01]  /*13c0*/  IADD3.X R15, PT, PT, RZ, -0x1, R5, P1, P0 ;  /* 0xffffffffff0f7810 */ /* 0x000fe20000fe0405 */
[----:B------:R-:W-:Y:S03]  /*13d0*/  BAR.SYNC.DEFER_BLOCKING 0x0 ;  /* 0x0000000000007b1d */ /* 0x000fe60000010000 */
[----:B------:R-:W-:-:S03]  /*13e0*/  ISETP.NE.U32.AND P0, PT, R15, RZ, PT ;  /* 0x000000ff0f00720c */ /* 0x000fc60003f05070 */
[----:B------:R-:W-:-:S10]  /*13f0*/  UMOV UR4, URZ ;  /* 0x000000ff00047c82 */ /* 0x000fd40008000000 */
[----:B------:R-:W-:Y:S05]  /*1400*/  @P0 BRA `(.L_x_43) ;  /* 0x0000000000500947 */ /* 0x000fea0003800000 */
[----:B------:R-:W2:Y:S01]  /*1410*/  I2F.U32.RP R0, R28 ;  /* 0x0000001c00007306 */ /* 0x000ea20000209000 */
[----:B------:R-:W-:-:S07]  /*1420*/  ISETP.NE.U32.AND P2, PT, R28, RZ, PT ;  /* 0x000000ff1c00720c */ /* 0x000fce0003f45070 */
[----:B--2---:R-:W2:Y:S02]  /*1430*/  MUFU.RCP R0, R0 ;  /* 0x0000000000007308 */ /* 0x004ea40000001000 */
[----:B--2---:R-:W-:-:S06]  /*1440*/  VIADD R2, R0, 0xffffffe ;  /* 0x0ffffffe00027836 */ /* 0x004fcc0000000000 */
[----:B------:R2:W3:Y:S02]  /*1450*/  F2I.FTZ.U32.TRUNC.NTZ R3, R2 ;  /* 0x0000000200037305 */ /* 0x0004e4000021f000 */
[----:B--2---:R-:W-:Y:S02]  /*1460*/  HFMA2 R2, -RZ, RZ, 0, 0 ;  /* 0x00000000ff027431 */ /* 0x004fe400000001ff */
[----:B---3--:R-:W-:-:S04]  /*1470*/  IMAD.MOV R5, RZ, RZ, -R3 ;  /* 0x000000ffff057224 */ /* 0x008fc800078e0a03 */
[----:B------:R-:W-:-:S04]  /*1480*/  IMAD R5, R5, R28, RZ ;  /* 0x0000001c05057224 */ /* 0x000fc800078e02ff */
[----:B------:R-:W-:-:S06]  /*1490*/  IMAD.HI.U32 R3, R3, R5, R2 ;  /* 0x0000000503037227 */ /* 0x000fcc00078e0002 */
[----:B------:R-:W-:-:S04]  /*14a0*/  IMAD.HI.U32 R2, R3, R14, RZ ;  /* 0x0000000e03027227 */ /* 0x000fc800078e00ff */
[----:B------:R-:W-:-:S04]  /*14b0*/  IMAD.MOV R3, RZ, RZ, -R2 ;  /* 0x000000ffff037224 */ /* 0x000fc800078e0a02 */
[----:B------:R-:W-:-:S05]  /*14c0*/  IMAD R3, R28, R3, R14 ;  /* 0x000000031c037224 */ /* 0x000fca00078e020e */
[----:B------:R-:W-:-:S13]  /*14d0*/  ISETP.GE.U32.AND P0, PT, R3, R28, PT ;  /* 0x0000001c0300720c */ /* 0x000fda0003f06070 */
[----:B------:R-:W-:Y:S02]  /*14e0*/  @P0 IMAD.IADD R3, R3, 0x1, -R28 ;  /* 0x0000000103030824 */ /* 0x000fe400078e0a1c */
[----:B------:R-:W-:-:S03]  /*14f0*/  @P0 VIADD R2, R2, 0x1 ;  /* 0x0000000102020836 */ /* 0x000fc60000000000 */
[----:B------:R-:W-:Y:S02]  /*1500*/  ISETP.GE.U32.AND P1, PT, R3, R28, PT ;  /* 0x0000001c0300720c */ /* 0x000fe40003f26070 */
[----:B------:R-:W-:-:S11]  /*1510*/  MOV R3, RZ ;  /* 0x000000ff00037202 */ /* 0x000fd60000000f00 */
[----:B------:R-:W-:Y:S01]  /*1520*/  @P1 VIADD R2, R2, 0x1 ;  /* 0x0000000102021836 */ /* 0x000fe20000000000 */
[----:B------:R-:W-:Y:S01]  /*1530*/  @!P2 LOP3.LUT R2, RZ, R28, RZ, 0x33, !PT ;  /* 0x0000001cff02a212 */ /* 0x000fe200078e33ff */
[----:B------:R-:W-:Y:S06]  /*1540*/  BRA `(.L_x_44) ;  /* 0x0000000000147947 */ /* 0x000fec0003800000 */
.L_x_43:
[----:B------:R-:W-:Y:S01]  /*1550*/  IMAD.MOV.U32 R6, RZ, RZ, R28 ;  /* 0x000000ffff067224 */ /* 0x000fe200078e001c */
[----:B------:R-:W-:-:S07]  /*1560*/  MOV R0, 0x1580 ;  /* 0x0000158000007802 */ /* 0x000fce0000000f00 */
[----:B01----:R-:W-:Y:S05]  /*1570*/  CALL.REL.NOINC `($__internal_0_$__cuda_sm20_div_u64) ;  /* 0x0000000c00f07944 */ /* 0x003fea0003c00000 */
[----:B------:R-:W-:Y:S02]  /*1580*/  IMAD.MOV.U32 R2, RZ, RZ, R11 ;  /* 0x000000ffff027224 */ /* 0x000fe400078e000b */
[----:B------:R-:W-:-:S07]  /*1590*/  IMAD.MOV.U32 R3, RZ, RZ, R4 ;  /* 0x000000ffff037224 */ /* 0x000fce00078e0004 */
.L_x_44:
[-C--:B------:R-:W-:Y:S01]  /*15a0*/  IMAD R5, R3, R29.reuse, RZ ;  /* 0x0000001d03057224 */ /* 0x080fe200078e02ff */
[----:B------:R-:W2:Y:S01]  /*15b0*/  LDCU UR21, c[0x0][0x3a0] ;  /* 0x00007400ff1577ac */ /* 0x000ea20008000800 */
[C---:B------:R-:W-:Y:S01]  /*15c0*/  IMAD.WIDE.U32 R14, R2.reuse, R29, RZ ;  /* 0x0000001d020e7225 */ /* 0x040fe200078e00ff */
[----:B------:R-:W-:Y:S01]  /*15d0*/  BSSY.RECONVERGENT B0, `(.L_x_45) ;  /* 0x00000be000007945 */ /* 0x000fe20003800200 */
[----:B------:R-:W-:Y:S01]  /*15e0*/  CS2R R16, SRZ ;  /* 0x0000000000107805 */ /* 0x000fe2000001ff00 */
[----:B------:R-:W3:Y:S01]  /*15f0*/  LDCU UR9, c[0x0][0x3a8] ;  /* 0x00007500ff0977ac */ /* 0x000ee20008000800 */
[----:B------:R-:W-:Y:S01]  /*1600*/  IMAD.IADD R5, R15, 0x1, R5 ;  /* 0x000000010f057824 */ /* 0x000fe200078e0205 */
[----:B------:R-:W-:Y:S01]  /*1610*/  IADD3 R19, P0, PT, R2, R14, RZ ;  /* 0x0000000e02137210 */ /* 0x000fe20007f1e0ff */
[----:B------:R-:W-:-:S03]  /*1620*/  IMAD.MOV.U32 R18, RZ, RZ, RZ ;  /* 0x000000ffff127224 */ /* 0x000fc600078e00ff */
[----:B------:R-:W-:Y:S02]  /*1630*/  IADD3.X R2, PT, PT, R3, R5, RZ, P0, !PT ;  /* 0x0000000503027210 */ /* 0x000fe400007fe4ff */
[----:B------:R-:W-:-:S04]  /*1640*/  ISETP.LT.U32.AND P0, PT, R19, UR12, PT ;  /* 0x0000000c13007c0c */ /* 0x000fc8000bf01070 */
[----:B------:R-:W-:-:S04]  /*1650*/  ISETP.LT.U32.AND.EX P0, PT, R2, UR13, PT, P0 ;  /* 0x0000000d02007c0c */ /* 0x000fc8000bf01100 */
[----:B------:R-:W-:Y:S02]  /*1660*/  SEL R19, R19, UR12, P0 ;  /* 0x0000000c13137c07 */ /* 0x000fe40008000000 */
[----:B------:R-:W-:Y:S02]  /*1670*/  SEL R20, R2, UR13, P0 ;  /* 0x0000000d02147c07 */ /* 0x000fe40008000000 */
[----:B------:R-:W-:-:S04]  /*1680*/  ISETP.GE.U32.AND P0, PT, R14, R19, PT ;  /* 0x000000130e00720c */ /* 0x000fc80003f06070 */
[----:B------:R-:W-:-:S13]  /*1690*/  ISETP.GE.U32.AND.EX P0, PT, R5, R20, PT, P0 ;  /* 0x000000140500720c */ /* 0x000fda0003f06100 */
[----:B--23--:R-:W-:Y:S05]  /*16a0*/  @P0 BRA `(.L_x_46) ;  /* 0x0000000800c00947 */ /* 0x00cfea0003800000 */
[----:B------:R-:W-:Y:S01]  /*16b0*/  IMAD.MOV.U32 R15, RZ, RZ, R5 ;  /* 0x000000ffff0f7224 */ /* 0x000fe200078e0005 */
[----:B------:R-:W-:Y:S01]  /*16c0*/  CS2R R16, SRZ ;  /* 0x0000000000107805 */ /* 0x000fe2000001ff00 */
[----:B------:R-:W-:-:S07]  /*16d0*/  IMAD.MOV.U32 R18, RZ, RZ, RZ ;  /* 0x000000ffff127224 */ /* 0x000fce00078e00ff */
.L_x_60:
[----:B------:R-:W-:Y:S01]  /*16e0*/  ISETP.NE.U32.AND P0, PT, R15, RZ, PT ;  /* 0x000000ff0f00720c */ /* 0x000fe20003f05070 */
[----:B------:R-:W-:-:S12]  /*16f0*/  BSSY.RECONVERGENT B1, `(.L_x_47) ;  /* 0x0000023000017945 */ /* 0x000fd80003800200 */
[----:B------:R-:W-:Y:S05]  /*1700*/  @P0 BRA `(.L_x_48) ;  /* 0x00000000005c0947 */ /* 0x000fea0003800000 */
[----:B------:R-:W-:Y:S01]  /*1710*/  MOV R5, UR21 ;  /* 0x0000001500057c02 */ /* 0x000fe20008000f00 */
[----:B------:R-:W-:-:S03]  /*1720*/  IMAD.MOV.U32 R13, RZ, RZ, RZ ;  /* 0x000000ffff0d7224 */ /* 0x000fc600078e00ff */
[----:B------:R-:W2:Y:S01]  /*1730*/  I2F.U32.RP R0, R5 ;  /* 0x0000000500007306 */ /* 0x000ea20000209000 */
[----:B------:R-:W-:-:S07]  /*1740*/  ISETP.NE.U32.AND P2, PT, R5, RZ, PT ;  /* 0x000000ff0500720c */ /* 0x000fce0003f45070 */
[----:B--2---:R-:W2:Y:S02]  /*1750*/  MUFU.RCP R0, R0 ;  /* 0x0000000000007308 */ /* 0x004ea40000001000 */
[----:B--2---:R-:W-:-:S06]  /*1760*/  VIADD R2, R0, 0xffffffe ;  /* 0x0ffffffe00027836 */ /* 0x004fcc0000000000 */
[----:B------:R2:W3:Y:S02]  /*1770*/  F2I.FTZ.U32.TRUNC.NTZ R3, R2 ;  /* 0x0000000200037305 */ /* 0x0004e4000021f000 */
[----:B--2---:R-:W-:Y:S02]  /*1780*/  IMAD.MOV.U32 R2, RZ, RZ, RZ ;  /* 0x000000ffff027224 */ /* 0x004fe400078e00ff */
[----:B---3--:R-:W-:-:S04]  /*1790*/  IMAD R4, R3, R5, RZ ;  /* 0x0000000503047224 */ /* 0x008fc800078e02ff */
[----:B------:R-:W-:-:S04]  /*17a0*/  IMAD.MOV R7, RZ, RZ, -R4 ;  /* 0x000000ffff077224 */ /* 0x000fc800078e0a04 */
[----:B------:R-:W-:-:S06]  /*17b0*/  IMAD.HI.U32 R3, R3, R7, R2 ;  /* 0x0000000703037227 */ /* 0x000fcc00078e0002 */
[----:B------:R-:W-:-:S05]  /*17c0*/  IMAD.HI.U32 R11, R3, R14, RZ ;  /* 0x0000000e030b7227 */ /* 0x000fca00078e00ff */
[----:B------:R-:W-:-:S05]  /*17d0*/  IADD3 R4, PT, PT, -R11, RZ, RZ ;  /* 0x000000ff0b047210 */ /* 0x000fca0007ffe1ff */
[----:B------:R-:W-:-:S05]  /*17e0*/  IMAD R4, R5, R4, R14 ;  /* 0x0000000405047224 */ /* 0x000fca00078e020e */
[----:B------:R-:W-:-:S13]  /*17f0*/  ISETP.GE.U32.AND P0, PT, R4, R5, PT ;  /* 0x000000050400720c */ /* 0x000fda0003f06070 */
[----:B------:R-:W-:Y:S02]  /*1800*/  @P0 IMAD.IADD R4, R4, 0x1, -R5 ;  /* 0x0000000104040824 */ /* 0x000fe400078e0a05 */
[----:B------:R-:W-:-:S03]  /*1810*/  @P0 VIADD R11, R11, 0x1 ;  /* 0x000000010b0b0836 */ /* 0x000fc60000000000 */
[----:B------:R-:W-:-:S13]  /*1820*/  ISETP.GE.U32.AND P1, PT, R4, R5, PT ;  /* 0x000000050400720c */ /* 0x000fda0003f26070 */
[----:B------:R-:W-:Y:S01]  /*1830*/  @P1 VIADD R11, R11, 0x1 ;  /* 0x000000010b0b1836 */ /* 0x000fe20000000000 */
[----:B------:R-:W-:-:S04]  /*1840*/  @!P2 LOP3.LUT R11, RZ, R5, RZ, 0x33, !PT ;  /* 0x00000005ff0ba212 */ /* 0x000fc800078e33ff */
[----:B------:R-:W-:-:S05]  /*1850*/  IADD3 R12, PT, PT, -R11, RZ, RZ ;  /* 0x000000ff0b0c7210 */ /* 0x000fca0007ffe1ff */
[----:B------:R-:W-:Y:S01]  /*1860*/  IMAD R12, R5, R12, R14 ;  /* 0x0000000c050c7224 */ /* 0x000fe200078e020e */
[----:B------:R-:W-:Y:S06]  /*1870*/  BRA `(.L_x_49) ;  /* 0x0000000000287947 */ /* 0x000fec0003800000 */
.L_x_48:
[----:B------:R-:W2:Y:S01]  /*1880*/  LDCU UR7, c[0x0][0x3a0] ;  /* 0x00007400ff0777ac */ /* 0x000ea20008000800 */
[----:B------:R-:W-:Y:S01]  /*1890*/  MOV R0, 0x18c0 ;  /* 0x000018c000007802 */ /* 0x000fe20000000f00 */
[----:B--2---:R-:W-:-:S07]  /*18a0*/  IMAD.U32 R6, RZ, RZ, UR7 ;  /* 0x00000007ff067e24 */ /* 0x004fce000f8e00ff */
[----:B01----:R-:W-:Y:S05]  /*18b0*/  CALL.REL.NOINC `($__internal_0_$__cuda_sm20_div_u64) ;  /* 0x0000000c00207944 */ /* 0x003fea0003c00000 */
[----:B------:R-:W-:Y:S01]  /*18c0*/  IADD3 R12, P0, PT, RZ, -R11, RZ ;  /* 0x8000000bff0c7210 */ /* 0x000fe20007f1e0ff */
[----:B------:R-:W-:-:S03]  /*18d0*/  IMAD.U32 R5, RZ, RZ, UR21 ;  /* 0x00000015ff057e24 */ /* 0x000fc6000f8e00ff */
[----:B------:R-:W-:Y:S01]  /*18e0*/  IADD3.X R4, PT, PT, RZ, ~R4, RZ, P0, !PT ;  /* 0x80000004ff047210 */ /* 0x000fe200007fe4ff */
[----:B------:R-:W-:-:S04]  /*18f0*/  IMAD.WIDE.U32 R12, R12, R5, R14 ;  /* 0x000000050c0c7225 */ /* 0x000fc800078e000e */
[----:B------:R-:W-:-:S04]  /*1900*/  IMAD R3, R4, R5, RZ ;  /* 0x0000000504037224 */ /* 0x000fc800078e02ff */
[----:B------:R-:W-:-:S07]  /*1910*/  IMAD.IADD R13, R13, 0x1, R3 ;  /* 0x000000010d0d7824 */ /* 0x000fce00078e0203 */
.L_x_49:
[----:B------:R-:W-:Y:S05]  /*1920*/  BSYNC.RECONVERGENT B1 ;  /* 0x0000000000017941 */ /* 0x000fea0003800200 */
.L_x_47:
[----:B------:R-:W-:Y:S01]  /*1930*/  VIMNMX.U32 R0, PT, PT, R11, R12, !PT ;  /* 0x0000000c0b007248 */ /* 0x000fe20007fe0000 */
[----:B------:R-:W-:Y:S03]  /*1940*/  BSSY.RECONVERGENT B1, `(.L_x_50) ;  /* 0x0000081000017945 */ /* 0x000fe60003800200 */
[----:B------:R-:W-:-:S13]  /*1950*/  ISETP.GE.U32.AND P0, PT, R0, R5, PT ;  /* 0x000000050000720c */ /* 0x000fda0003f06070 */
[----:B------:R-:W-:Y:S05]  /*1960*/  @P0 BRA `(.L_x_51) ;  /* 0x0000000400f80947 */ /* 0x000fea0003800000 */
[----:B------:R-:W2:Y:S01]  /*1970*/  S2UR UR8, SR_CgaCtaId ;  /* 0x00000000000879c3 */ /* 0x000ea20000008800 */
[----:B------:R-:W-:Y:S01]  /*1980*/  UMOV UR7, 0x400 ;  /* 0x0000040000077882 */ /* 0x000fe20000000000 */
[C---:B------:R-:W-:Y:S01]  /*1990*/  ISETP.GT.U32.AND P0, PT, R12.reuse, R11, PT ;  /* 0x0000000b0c00720c */ /* 0x040fe20003f04070 */
[----:B------:R-:W-:Y:S01]  /*19a0*/  UIADD3 UR7, UPT, UPT, UR7, 0x10, URZ ;  /* 0x0000001007077890 */ /* 0x000fe2000fffe0ff */
[----:B------:R-:W-:Y:S01]  /*19b0*/  BSSY.RELIABLE B2, `(.L_x_52) ;  /* 0x0000040000027945 */ /* 0x000fe20003800100 */
[----:B------:R-:W-:Y:S02]  /*19c0*/  LEA R10, R12, UR18, 0x2 ;  /* 0x000000120c0a7c11 */ /* 0x000fe4000f8e10ff */
[----:B------:R-:W-:Y:S01]  /*19d0*/  LEA R9, R11, UR18, 0x2 ;  /* 0x000000120b097c11 */ /* 0x000fe2000f8e10ff */
[----:B--2---:R-:W-:-:S06]  /*19e0*/  ULEA UR7, UR8, UR7, 0x18 ;  /* 0x0000000708077291 */ /* 0x004fcc000f8ec0ff */
[----:B------:R-:W-:Y:S02]  /*19f0*/  LEA R8, R11, UR7, 0x2 ;  /* 0x000000070b087c11 */ /* 0x000fe4000f8e10ff */
[----:B------:R-:W-:Y:S01]  /*1a00*/  LEA R7, R12, UR7, 0x2 ;  /* 0x000000070c077c11 */ /* 0x000fe2000f8e10ff */
[----:B------:R-:W-:Y:S06]  /*1a10*/  @!P0 BRA `(.L_x_53) ;  /* 0x0000000000d88947 */ /* 0x000fec0003800000 */
[----:B------:R-:W-:Y:S01]  /*1a20*/  ISETP.LT.U32.AND P0, PT, R12, UR19, PT ;  /* 0x000000130c007c0c */ /* 0x000fe2000bf01070 */
[----:B------:R-:W-:Y:S04]  /*1a30*/  LDS R0, [R7] ;  /* 0x0000000007007984 */ /* 0x000fe80000000800 */
[----:B------:R-:W-:Y:S08]  /*1a40*/  LDS R6, [R8] ;  /* 0x0000000008067984 */ /* 0x000ff00000000800 */
[----:B------:R-:W2:Y:S02]  /*1a50*/  @P0 LDS R3, [R7+-0x4] ;  /* 0xfffffc0007030984 */ /* 0x000ea40000000800 */
[----:B--2---:R-:W-:-:S04]  /*1a60*/  @P0 FADD R3, R0, R3 ;  /* 0x0000000300030221 */ /* 0x004fc80000000000 */
[----:B------:R-:W-:Y:S01]  /*1a70*/  @P0 FMUL R5, R3, 0.5 ;  /* 0x3f00000003050820 */ /* 0x000fe20000400000 */
[----:B------:R-:W-:-:S04]  /*1a80*/  @!P0 IMAD.MOV.U32 R5, RZ, RZ, R0 ;  /* 0x000000ffff058224 */ /* 0x000fc800078e0000 */
[----:B------:R-:W-:-:S05]  /*1a90*/  FADD R5, -R6, R5 ;  /* 0x0000000506057221 */ /* 0x000fca0000000100 */
[----:B------:R-:W-:-:S13]  /*1aa0*/  FSETP.GT.AND P0, PT, R5, 0.5, PT ;  /* 0x3f0000000500780b */ /* 0x000fda0003f04000 */
[----:B------:R-:W-:Y:S05]  /*1ab0*/  @P0 BREAK.RELIABLE B2 ;  /* 0x0000000000020942 */ /* 0x000fea0003800100 */
[----:B------:R-:W-:Y:S05]  /*1ac0*/  @P0 BRA `(.L_x_51) ;  /* 0x0000000400a00947 */ /* 0x000fea0003800000 */
[----:B------:R-:W-:Y:S01]  /*1ad0*/  ISETP.NE.AND P0, PT, R11, RZ, PT ;  /* 0x000000ff0b00720c */ /* 0x000fe20003f05270 */
[----:B------:R-:W-:Y:S01]  /*1ae0*/  LDS R31, [R10+-0x4] ;  /* 0xfffffc000a1f7984 */ /* 0x000fe20000000800 */
[----:B------:R-:W-:Y:S01]  /*1af0*/  UMOV UR10, 0xff768fa1 ;  /* 0xff768fa1000a7882 */ /* 0x000fe20000000000 */
[----:B------:R-:W-:Y:S01]  /*1b00*/  UMOV UR11, 0x3fefffff ;  /* 0x3fefffff000b7882 */ /* 0x000fe20000000000 */
[----:B------:R-:W-:Y:S01]  /*1b10*/  BSSY.RECONVERGENT B3, `(.L_x_54) ;  /* 0x0000022000037945 */ /* 0x000fe20003800200 */
[----:B------:R-:W-:Y:S08]  /*1b20*/  LDS R33, [R10+UR16+-0x4] ;  /* 0xfffffc100a217984 */ /* 0x000ff00008000800 */
[----:B------:R-:W2:Y:S04]  /*1b30*/  @P0 LDS R0, [R9+-0x4] ;  /* 0xfffffc0009000984 */ /* 0x000ea80000000800 */
[----:B------:R-:W3:Y:S01]  /*1b40*/  @P0 LDS R4, [R9+UR16+-0x4] ;  /* 0xfffffc1009040984 */ /* 0x000ee20008000800 */
[----:B--2---:R-:W-:-:S04]  /*1b50*/  @P0 FADD R31, R31, -R0 ;  /* 0x800000001f1f0221 */ /* 0x004fc80000000000 */
[----:B------:R-:W2:Y:S01]  /*1b60*/  F2F.F64.F32 R2, R31 ;  /* 0x0000001f00027310 */ /* 0x000ea20000201800 */
[----:B---3--:R-:W-:-:S04]  /*1b70*/  @P0 FADD R33, R33, -R4 ;  /* 0x8000000421210221 */ /* 0x008fc80000000000 */
[----:B-1----:R-:W-:-:S05]  /*1b80*/  FFMA R33, -R22, R31, R33 ;  /* 0x0000001f16217223 */ /* 0x002fca0000000121 */
[----:B------:R-:W-:-:S04]  /*1b90*/  FSETP.GT.AND P0, PT, R33, RZ, PT ;  /* 0x000000ff2100720b */ /* 0x000fc80003f04000 */
[----:B------:R-:W-:Y:S01]  /*1ba0*/  ISETP.NE.AND P0, PT, RZ, UR9, P0 ;  /* 0x00000009ff007c0c */ /* 0x000fe20008705270 */
[----:B--2---:R-:W-:Y:S01]  /*1bb0*/  DSETP.GT.AND P1, PT, R2, UR10, PT ;  /* 0x0000000a02007e2a */ /* 0x004fe2000bf24000 */
[----:B------:R-:W-:Y:S01]  /*1bc0*/  UMOV UR10, 0xe826d695 ;  /* 0xe826d695000a7882 */ /* 0x000fe20000000000 */
[----:B------:R-:W-:-:S04]  /*1bd0*/  UMOV UR11, 0x3e112e0b ;  /* 0x3e112e0b000b7882 */ /* 0x000fc80000000000 */
[----:B------:R-:W-:Y:S01]  /*1be0*/  DSETP.LT.OR P1, PT, R2, UR10, P1 ;  /* 0x0000000a02007e2a */ /* 0x000fe20008f21400 */
[----:B------:R-:W-:-:S05]  /*1bf0*/  IMAD.MOV.U32 R3, RZ, RZ, RZ ;  /* 0x000000ffff037224 */ /* 0x000fca00078e00ff */
[----:B------:R-:W-:-:S13]  /*1c00*/  PLOP3.LUT P0, PT, P0, P1, PT, 0xf8, 0x8f ;  /* 0x00000000008f781c */ /* 0x000fda0000703f70 */
[----:B------:R-:W-:Y:S05]  /*1c10*/  @P0 BRA `(.L_x_55) ;  /* 0x0000000000440947 */ /* 0x000fea0003800000 */
[----:B------:R-:W-:Y:S01]  /*1c20*/  FADD R0, -R31, 1 ;  /* 0x3f8000001f007421 */ /* 0x000fe20000000100 */
[----:B------:R-:W-:Y:S03]  /*1c30*/  BSSY.RECONVERGENT B4, `(.L_x_55) ;  /* 0x000000f000047945 */ /* 0x000fe60003800200 */
[----:B------:R-:W-:-:S04]  /*1c40*/  FMUL R0, R0, R31 ;  /* 0x0000001f00007220 */ /* 0x000fc80000400000 */
[----:B0-----:R-:W-:Y:S01]  /*1c50*/  FMUL R31, R21, R0 ;  /* 0x00000000151f7220 */ /* 0x001fe20000400000 */
[----:B------:R-:W-:-:S03]  /*1c60*/  FMUL R0, R33, R33 ;  /* 0x0000002121007220 */ /* 0x000fc60000400000 */
[----:B------:R-:W0:Y:S08]  /*1c70*/  MUFU.RCP R2, R31 ;  /* 0x0000001f00027308 */ /* 0x000e300000001000 */
[----:B------:R-:W1:Y:S01]  /*1c80*/  FCHK P0, R0, R31 ;  /* 0x0000001f00007302 */ /* 0x000e620000000000 */
[----:B0-----:R-:W-:-:S04]  /*1c90*/  FFMA R3, -R31, R2, 1 ;  /* 0x3f8000001f037423 */ /* 0x001fc80000000102 */
[----:B------:R-:W-:-:S04]  /*1ca0*/  FFMA R3, R2, R3, R2 ;  /* 0x0000000302037223 */ /* 0x000fc80000000002 */
[----:B------:R-:W-:-:S04]  /*1cb0*/  FFMA R2, R0, R3, RZ ;  /* 0x0000000300027223 */ /* 0x000fc800000000ff */
[----:B------:R-:W-:-:S04]  /*1cc0*/  FFMA R4, -R31, R2, R0 ;  /* 0x000000021f047223 */ /* 0x000fc80000000100 */
[----:B------:R-:W-:Y:S01]  /*1cd0*/  FFMA R3, R3, R4, R2 ;  /* 0x0000000403037223 */ /* 0x000fe20000000002 */
[----:B-1----:R-:W-:Y:S06]  /*1ce0*/  @!P0 BRA `(.L_x_56) ;  /* 0x00000000000c8947 */ /* 0x002fec0003800000 */
[----:B------:R-:W-:Y:S02]  /*1cf0*/  MOV R3, R31 ;  /* 0x0000001f00037202 */ /* 0x000fe40000000f00 */
[----:B------:R-:W-:-:S07]  /*1d00*/  MOV R30, 0x1d20 ;  /* 0x00001d20001e7802 */ /* 0x000fce0000000f00 */
[----:B------:R-:W-:Y:S05]  /*1d10*/  CALL.REL.NOINC `($__internal_2_$__cuda_sm3x_div_rn_noftz_f32_slowpath) ;  /* 0x0000000c00f47944 */ /* 0x000fea0003c00000 */
.L_x_56:
[----:B------:R-:W-:Y:S05]  /*1d20*/  BSYNC.RECONVERGENT B4 ;  /* 0x0000000000047941 */ /* 0x000fea0003800200 */
.L_x_55:
[----:B------:R-:W-:Y:S05]  /*1d30*/  BSYNC.RECONVERGENT B3 ;  /* 0x0000000000037941 */ /* 0x000fea0003800200 */
.L_x_54:
[----:B------:R-:W-:-:S04]  /*1d40*/  FSETP.GT.AND P0, PT, R3, R18, PT ;  /* 0x000000120300720b */ /* 0x000fc80003f04000 */
[----:B------:R-:W-:Y:S02]  /*1d50*/  FSEL R18, R3, R18, P0 ;  /* 0x0000001203127208 */ /* 0x000fe40000000000 */
[----:B------:R-:W-:Y:S02]  /*1d60*/  FSEL R16, R5, R16, P0 ;  /* 0x0000001005107208 */ /* 0x000fe40000000000 */
[----:B------:R-:W-:-:S07]  /*1d70*/  FSEL R17, R6, R17, P0 ;  /* 0x0000001106117208 */ /* 0x000fce0000000000 */
.L_x_53:
[----:B------:R-:W-:-:S13]  /*1d80*/  ISETP.GE.U32.AND P0, PT, R12, R11, PT ;  /* 0x0000000b0c00720c */ /* 0x000fda0003f06070 */
[----:B------:R-:W-:Y:S05]  /*1d90*/  @P0 BREAK.RELIABLE B2 ;  /* 0x0000000000020942 */ /* 0x000fea0003800100 */
[----:B------:R-:W-:Y:S05]  /*1da0*/  @P0 BRA `(.L_x_51) ;  /* 0x0000000000e80947 */ /* 0x000fea0003800000 */
[----:B------:R-:W-:Y:S05]  /*1db0*/  BSYNC.RELIABLE B2 ;  /* 0x0000000000027941 */ /* 0x000fea0003800100 */
.L_x_52:
[----:B------:R-:W-:Y:S01]  /*1dc0*/  ISETP.NE.U32.AND P0, PT, R12, RZ, PT ;  /* 0x000000ff0c00720c */ /* 0x000fe20003f05070 */
[----:B------:R-:W2:Y:S03]  /*1dd0*/  LDS R8, [R8] ;  /* 0x0000000008087984 */ /* 0x000ea60000000800 */
[----:B------:R-:W-:-:S13]  /*1de0*/  ISETP.NE.AND.EX P0, PT, R13, RZ, PT, P0 ;  /* 0x000000ff0d00720c */ /* 0x000fda0003f05300 */
[----:B------:R-:W-:Y:S04]  /*1df0*/  @P0 LDS R0, [R7+-0x4] ;  /* 0xfffffc0007000984 */ /* 0x000fe80000000800 */
[----:B------:R-:W3:Y:S01]  /*1e00*/  @P0 LDS R3, [R7] ;  /* 0x0000000007030984 */ /* 0x000ee20000000800 */
[----:B--2---:R-:W-:Y:S01]  /*1e10*/  FADD R5, -R8, 1 ;  /* 0x3f80000008057421 */ /* 0x004fe20000000100 */
[----:B---3--:R-:W-:-:S04]  /*1e20*/  @P0 FADD R0, R0, R3 ;  /* 0x0000000300000221 */ /* 0x008fc80000000000 */
[----:B------:R-:W-:-:S05]  /*1e30*/  @P0 FFMA R5, R0, 0.5, R5 ;  /* 0x3f00000000050823 */ /* 0x000fca0000000005 */
[----:B------:R-:W-:-:S13]  /*1e40*/  FSETP.GT.AND P1, PT, R5, 0.5, PT ;  /* 0x3f0000000500780b */ /* 0x000fda0003f24000 */
[----:B------:R-:W-:Y:S05]  /*1e50*/  @P1 BRA `(.L_x_51) ;  /* 0x0000000000bc1947 */ /* 0x000fea0003800000 */
[----:B------:R-:W-:Y:S01]  /*1e60*/  LDS R0, [UR6+-0x4] ;  /* 0xfffffc06ff007984 */ /* 0x000fe20008000800 */
[----:B------:R-:W-:Y:S01]  /*1e70*/  IMAD.U32 R4, RZ, RZ, UR6 ;  /* 0x00000006ff047e24 */ /* 0x000fe2000f8e00ff */
[----:B------:R-:W-:Y:S01]  /*1e80*/  UMOV UR10, 0xff768fa1 ;  /* 0xff768fa1000a7882 */ /* 0x000fe20000000000 */
[----:B------:R-:W-:Y:S01]  /*1e90*/  UMOV UR11, 0x3fefffff ;  /* 0x3fefffff000b7882 */ /* 0x000fe20000000000 */
[----:B------:R-:W2:Y:S01]  /*1ea0*/  LDS R3, [R9+-0x4] ;  /* 0xfffffc0009037984 */ /* 0x000ea20000000800 */
[----:B------:R-:W-:Y:S03]  /*1eb0*/  BSSY.RECONVERGENT B2, `(.L_x_57) ;  /* 0x0000025000027945 */ /* 0x000fe60003800200 */
[----:B------:R-:W3:Y:S04]  /*1ec0*/  @P0 LDS R2, [R10+-0x4] ;  /* 0xfffffc000a020984 */ /* 0x000ee80000000800 */
[----:B------:R-:W-:Y:S04]  /*1ed0*/  LDS R7, [R9+UR16+-0x4] ;  /* 0xfffffc1009077984 */ /* 0x000fe80008000800 */
[----:B------:R-:W4:Y:S04]  /*1ee0*/  LDS R4, [R4+UR16+-0x4] ;  /* 0xfffffc1004047984 */ /* 0x000f280008000800 */
[----:B------:R-:W5:Y:S01]  /*1ef0*/  @P0 LDS R6, [R10+UR16+-0x4] ;  /* 0xfffffc100a060984 */ /* 0x000f620008000800 */
[----:B--2---:R-:W-:-:S04]  /*1f00*/  FADD R11, R0, -R3 ;  /* 0x80000003000b7221 */ /* 0x004fc80000000000 */
[----:B---3--:R-:W-:-:S04]  /*1f10*/  @P0 FADD R11, R11, R2 ;  /* 0x000000020b0b0221 */ /* 0x008fc80000000000 */
[----:B------:R-:W2:Y:S01]  /*1f20*/  F2F.F64.F32 R2, R11 ;  /* 0x0000000b00027310 */ /* 0x000ea20000201800 */
[----:B----4-:R-:W-:-:S04]  /*1f30*/  FADD R7, R4, -R7 ;  /* 0x8000000704077221 */ /* 0x010fc80000000000 */
[----:B-----5:R-:W-:-:S04]  /*1f40*/  @P0 FADD R7, R7, R6 ;  /* 0x0000000607070221 */ /* 0x020fc80000000000 */
[----:B-1----:R-:W-:Y:S01]  /*1f50*/  FFMA R7, -R22, R11, R7 ;  /* 0x0000000b16077223 */ /* 0x002fe20000000107 */
[C---:B--2---:R-:W-:Y:S01]  /*1f60*/  DSETP.GT.AND P1, PT, R2.reuse, UR10, PT ;  /* 0x0000000a02007e2a */ /* 0x044fe2000bf24000 */
[----:B------:R-:W-:Y:S01]  /*1f70*/  UMOV UR10, 0xe826d695 ;  /* 0xe826d695000a7882 */ /* 0x000fe20000000000 */
[----:B------:R-:W-:Y:S02]  /*1f80*/  UMOV UR11, 0x3e112e0b ;  /* 0x3e112e0b000b7882 */ /* 0x000fe40000000000 */
[----:B------:R-:W-:Y:S02]  /*1f90*/  FSETP.GT.AND P0, PT, R7, RZ, PT ;  /* 0x000000ff0700720b */ /* 0x000fe40003f04000 */
[----:B------:R-:W-:Y:S02]  /*1fa0*/  DSETP.LT.OR P1, PT, R2, UR10, P1 ;  /* 0x0000000a02007e2a */ /* 0x000fe40008f21400 */
[----:B------:R-:W-:Y:S01]  /*1fb0*/  ISETP.NE.AND P0, PT, RZ, UR9, P0 ;  /* 0x00000009ff007c0c */ /* 0x000fe20008705270 */
[----:B------:R-:W-:-:S03]  /*1fc0*/  IMAD.MOV.U32 R3, RZ, RZ, RZ ;  /* 0x000000ffff037224 */ /* 0x000fc600078e00ff */
        /* <DEDUP_REMOVED lines=15> */
[----:B------:R-:W-:Y:S01]  /*20c0*/  IMAD.MOV.U32 R3, RZ, RZ, R9 ;  /* 0x000000ffff037224 */ /* 0x000fe200078e0009 */
[----:B------:R-:W-:-:S07]  /*20d0*/  MOV R30, 0x20f0 ;  /* 0x000020f0001e7802 */ /* 0x000fce0000000f00 */
[----:B------:R-:W-:Y:S05]  /*20e0*/  CALL.REL.NOINC `($__internal_2_$__cuda_sm3x_div_rn_noftz_f32_slowpath) ;  /* 0x0000000c00007944 */ /* 0x000fea0003c00000 */
.L_x_59:
[----:B------:R-:W-:Y:S05]  /*20f0*/  BSYNC.RECONVERGENT B3 ;  /* 0x0000000000037941 */ /* 0x000fea0003800200 */
.L_x_58:
[----:B------:R-:W-:Y:S05]  /*2100*/  BSYNC.RECONVERGENT B2 ;  /* 0x0000000000027941 */ /* 0x000fea0003800200 */
.L_x_57:
[----:B------:R-:W-:-:S04]  /*2110*/  FSETP.GT.AND P0, PT, R3, R18, PT ;  /* 0x000000120300720b */ /* 0x000fc80003f04000 */
[----:B------:R-:W-:Y:S02]  /*2120*/  FSEL R18, R3, R18, P0 ;  /* 0x0000001203127208 */ /* 0x000fe40000000000 */
[----:B------:R-:W-:Y:S02]  /*2130*/  FSEL R16, R5, R16, P0 ;  /* 0x0000001005107208 */ /* 0x000fe40000000000 */
[----:B------:R-:W-:-:S07]  /*2140*/  FSEL R17, R8, R17, P0 ;  /* 0x0000001108117208 */ /* 0x000fce0000000000 */
.L_x_51:
[----:B------:R-:W-:Y:S05]  /*2150*/  BSYNC.RECONVERGENT B1 ;  /* 0x0000000000017941 */ /* 0x000fea0003800200 */
.L_x_50:
[----:B------:R-:W-:-:S04]  /*2160*/  IADD3 R14, P0, PT, R14, 0x1, RZ ;  /* 0x000000010e0e7810 */ /* 0x000fc80007f1e0ff */
[----:B------:R-:W-:Y:S02]  /*2170*/  IADD3.X R15, PT, PT, RZ, R15, RZ, P0, !PT ;  /* 0x0000000fff0f7210 */ /* 0x000fe400007fe4ff */
[----:B------:R-:W-:-:S04]  /*2180*/  ISETP.GE.U32.AND P0, PT, R14, R19, PT ;  /* 0x000000130e00720c */ /* 0x000fc80003f06070 */
[----:B------:R-:W-:-:S13]  /*2190*/  ISETP.GE.U32.AND.EX P0, PT, R15, R20, PT, P0 ;  /* 0x000000140f00720c */ /* 0x000fda0003f06100 */
[----:B------:R-:W-:Y:S05]  /*21a0*/  @!P0 BRA `(.L_x_60) ;  /* 0xfffffff4004c8947 */ /* 0x000fea000383ffff */
.L_x_46:
[----:B------:R-:W-:Y:S05]  /*21b0*/  BSYNC.RECONVERGENT B0 ;  /* 0x0000000000007941 */ /* 0x000fea0003800200 */
.L_x_45:
[----:B------:R-:W-:Y:S05]  /*21c0*/  WARPSYNC.ALL ;  /* 0x0000000000007948 */ /* 0x000fea0003800000 */
[C---:B------:R-:W-:Y:S01]  /*21d0*/  ISETP.GE.U32.AND P0, PT, R28.reuse, 0x2, PT ;  /* 0x000000021c00780c */ /* 0x040fe20003f06070 */
[C---:B------:R-:W-:Y:S01]  /*21e0*/  IMAD R9, R28.reuse, 0x4, R25 ;  /* 0x000000041c097824 */ /* 0x040fe200078e0219 */
[----:B------:R2:W-:Y:S03]  /*21f0*/  STS [R25], R18 ;  /* 0x0000001219007388 */ /* 0x0005e60000000800 */
[----:B------:R-:W-:Y:S01]  /*2200*/  IMAD R8, R28, 0x4, R9 ;  /* 0x000000041c087824 */ /* 0x000fe200078e0209 */
[----:B------:R2:W-:Y:S04]  /*2210*/  STS [R9], R16 ;  /* 0x0000001009007388 */ /* 0x0005e80000000800 */
[----:B------:R2:W-:Y:S01]  /*2220*/  STS [R8], R17 ;  /* 0x0000001108007388 */ /* 0x0005e20000000800 */
[----:B------:R-:W-:Y:S06]  /*2230*/  BAR.SYNC.DEFER_BLOCKING 0x0 ;  /* 0x0000000000007b1d */ /* 0x000fec0000010000 */
[----:B------:R-:W-:Y:S05]  /*2240*/  @!P0 BRA `(.L_x_61) ;  /* 0x0000000000548947 */ /* 0x000fea0003800000 */
[----:B------:R-:W-:-:S07]  /*2250*/  IMAD.MOV.U32 R0, RZ, RZ, R28 ;  /* 0x000000ffff007224 */ /* 0x000fce00078e001c */
.L_x_64:
[----:B------:R-:W-:Y:S01]  /*2260*/  MOV R5, R0 ;  /* 0x0000000000057202 */ /* 0x000fe20000000f00 */
[----:B------:R-:W-:Y:S01]  /*2270*/  BSSY.RECONVERGENT B0, `(.L_x_62) ;  /* 0x000000f000007945 */ /* 0x000fe20003800200 */
[----:B------:R-:W-:-:S04]  /*2280*/  SHF.R.U32.HI R0, RZ, 0x1, R0 ;  /* 0x00000001ff007819 */ /* 0x000fc80000011600 */
[----:B------:R-:W-:-:S13]  /*2290*/  ISETP.GE.U32.AND P0, PT, R29, R0, PT ;  /* 0x000000001d00720c */ /* 0x000fda0003f06070 */
[----:B---3--:R-:W-:Y:S05]  /*22a0*/  @P0 BRA `(.L_x_63) ;  /* 0x00000000002c0947 */ /* 0x008fea0003800000 */
[----:B------:R-:W-:Y:S01]  /*22b0*/  IMAD R7, R0, 0x4, R25 ;  /* 0x0000000400077824 */ /* 0x000fe200078e0219 */
[----:B------:R-:W-:Y:S04]  /*22c0*/  LDS R2, [R25] ;  /* 0x0000000019027984 */ /* 0x000fe80000000800 */
[----:B------:R-:W3:Y:S02]  /*22d0*/  LDS R6, [R7] ;  /* 0x0000000007067984 */ /* 0x000ee40000000800 */
[----:B---3--:R-:W-:-:S13]  /*22e0*/  FSETP.GT.AND P0, PT, R6, R2, PT ;  /* 0x000000020600720b */ /* 0x008fda0003f04000 */
[C---:B------:R-:W-:Y:S01]  /*22f0*/  @P0 IMAD R3, R28.reuse, 0x4, R7 ;  /* 0x000000041c030824 */ /* 0x040fe200078e0207 */
[----:B------:R-:W-:Y:S03]  /*2300*/  @P0 STS [R25], R6 ;  /* 0x0000000619000388 */ /* 0x000fe60000000800 */
[----:B------:R-:W-:Y:S01]  /*2310*/  @P0 IMAD R4, R28, 0x4, R3 ;  /* 0x000000041c040824 */ /* 0x000fe200078e0203 */
[----:B------:R-:W3:Y:S04]  /*2320*/  @P0 LDS R2, [R3] ;  /* 0x0000000003020984 */ /* 0x000ee80000000800 */
[----:B---3--:R-:W-:Y:S04]  /*2330*/  @P0 STS [R9], R2 ;  /* 0x0000000209000388 */ /* 0x008fe80000000800 */
[----:B------:R-:W3:Y:S04]  /*2340*/  @P0 LDS R4, [R4] ;  /* 0x0000000004040984 */ /* 0x000ee80000000800 */
[----:B---3--:R3:W-:Y:S02]  /*2350*/  @P0 STS [R8], R4 ;  /* 0x0000000408000388 */ /* 0x0087e40000000800 */
.L_x_63:
[----:B------:R-:W-:Y:S05]  /*2360*/  BSYNC.RECONVERGENT B0 ;  /* 0x0000000000007941 */ /* 0x000fea0003800200 */
.L_x_62:
[----:B------:R-:W-:Y:S01]  /*2370*/  BAR.SYNC.DEFER_BLOCKING 0x0 ;  /* 0x0000000000007b1d */ /* 0x000fe20000010000 */
[----:B------:R-:W-:-:S13]  /*2380*/  ISETP.GT.U32.AND P0, PT, R5, 0x3, PT ;  /* 0x000000030500780c */ /* 0x000fda0003f04070 */
[----:B------:R-:W-:Y:S05]  /*2390*/  @P0 BRA `(.L_x_64) ;  /* 0xfffffffc00b00947 */ /* 0x000fea000383ffff */
.L_x_61:
[----:B------:R-:W-:Y:S01]  /*23a0*/  ISETP.NE.AND P0, PT, R29, RZ, PT ;  /* 0x000000ff1d00720c */ /* 0x000fe20003f05270 */
[----:B------:R-:W-:-:S12]  /*23b0*/  BSSY.RECONVERGENT B0, `(.L_x_65) ;  /* 0x0000012000007945 */ /* 0x000fd80003800200 */
[----:B------:R-:W-:Y:S05]  /*23c0*/  @P0 BRA `(.L_x_66) ;  /* 0x0000000000400947 */ /* 0x000fea0003800000 */
[----:B------:R-:W2:Y:S08]  /*23d0*/  LDC R0, c[0x0][0x3a0] ;  /* 0x0000e800ff007b82 */ /* 0x000eb00000000800 */
[----:B------:R-:W4:Y:S08]  /*23e0*/  LDC.64 R2, c[0x0][0x3b0] ;  /* 0x0000ec00ff027b82 */ /* 0x000f300000000a00 */
[----:B---3--:R-:W3:Y:S01]  /*23f0*/  LDC.64 R4, c[0x0][0x3b8] ;  /* 0x0000ee00ff047b82 */ /* 0x008ee20000000a00 */
[----:B--2---:R-:W-:-:S07]  /*2400*/  LEA R9, R0, UR6, 0x2 ;  /* 0x0000000600097c11 */ /* 0x004fce000f8e10ff */
[----:B------:R-:W2:Y:S01]  /*2410*/  LDC.64 R6, c[0x0][0x3c0] ;  /* 0x0000f000ff067b82 */ /* 0x000ea20000000a00 */
[----:B------:R-:W-:Y:S02]  /*2420*/  LEA R11, R28, R9, 0x2 ;  /* 0x000000091c0b7211 */ /* 0x000fe400078e10ff */
[----:B------:R-:W5:Y:S01]  /*2430*/  LDS R9, [R9] ;  /* 0x0000000009097984 */ /* 0x000f620000000800 */
[----:B----4-:R-:W-:-:S04]  /*2440*/  IMAD.WIDE.U32 R2, R23, 0x4, R2 ;  /* 0x0000000417027825 */ /* 0x010fc800078e0002 */
[----:B------:R-:W-:Y:S02]  /*2450*/  IMAD R0, R28, 0x4, R11 ;  /* 0x000000041c007824 */ /* 0x000fe400078e020b */
[----:B------:R-:W4:Y:S01]  /*2460*/  LDS R11, [R11] ;  /* 0x000000000b0b7984 */ /* 0x000f220000000800 */
[----:B---3--:R-:W-:-:S03]  /*2470*/  IMAD.WIDE.U32 R4, R23, 0x4, R4 ;  /* 0x0000000417047825 */ /* 0x008fc600078e0004 */
[----:B------:R-:W3:Y:S01]  /*2480*/  LDS R13, [R0] ;  /* 0x00000000000d7984 */ /* 0x000ee20000000800 */
[----:B--2---:R-:W-:-:S03]  /*2490*/  IMAD.WIDE.U32 R6, R23, 0x4, R6 ;  /* 0x0000000417067825 */ /* 0x004fc600078e0006 */
[----:B-----5:R2:W-:Y:S04]  /*24a0*/  STG.E desc[UR14][R2.64], R9 ;  /* 0x0000000902007986 */ /* 0x0205e8000c10190e */
[----:B----4-:R2:W-:Y:S04]  /*24b0*/  STG.E desc[UR14][R4.64], R11 ;  /* 0x0000000b04007986 */ /* 0x0105e8000c10190e */
[----:B---3--:R2:W-:Y:S02]  /*24c0*/  STG.E desc[UR14][R6.64], R13 ;  /* 0x0000000d06007986 */ /* 0x0085e4000c10190e */
.L_x_66:
[----:B------:R-:W-:Y:S05]  /*24d0*/  BSYNC.RECONVERGENT B0 ;  /* 0x0000000000007941 */ /* 0x000fea0003800200 */
.L_x_65:
[----:B------:R-:W4:Y:S01]  /*24e0*/  LDC R0, c[0x0][0x370] ;  /* 0x0000dc00ff007b82 */ /* 0x000f220000000800 */
[----:B------:R-:W5:Y:S01]  /*24f0*/  LDCU UR4, c[0x0][0x3a4] ;  /* 0x00007480ff0477ac */ /* 0x000f620008000800 */
[----:B----4-:R-:W-:-:S05]  /*2500*/  IMAD.IADD R23, R0, 0x1, R23 ;  /* 0x0000000100177824 */ /* 0x010fca00078e0217 */
[----:B-----5:R-:W-:-:S13]  /*2510*/  ISETP.GE.U32.AND P0, PT, R23, UR4, PT ;  /* 0x0000000417007c0c */ /* 0x020fda000bf06070 */
[----:B------:R-:W-:Y:S05]  /*2520*/  @!P0 BRA `(.L_x_67) ;  /* 0xffffffdc00188947 */ /* 0x000fea000383ffff */
[----:B------:R-:W-:Y:S05]  /*2530*/  EXIT ;  /* 0x000000000000794d */ /* 0x000fea0003800000 */
        .weak           $__internal_0_$__cuda_sm20_div_u64
        .type           $__internal_0_$__cuda_sm20_div_u64,@function
        .size           $__internal_0_$__cuda_sm20_div_u64,($__internal_1_$__cuda_sm20_rcp_rn_f32_slowpath - $__internal_0_$__cuda_sm20_div_u64)
$__internal_0_$__cuda_sm20_div_u64:
[----:B------:R-:W-:-:S06]  /*2540*/  IMAD.U32 R7, RZ, RZ, UR4 ;  /* 0x00000004ff077e24 */ /* 0x000fcc000f8e00ff */
[----:B------:R-:W0:Y:S08]  /*2550*/  I2F.U64.RP R7, R6 ;  /* 0x0000000600077312 */ /* 0x000e300000309000 */
[----:B0-----:R-:W0:Y:S02]  /*2560*/  MUFU.RCP R2, R7 ;  /* 0x0000000700027308 */ /* 0x001e240000001000 */
[----:B0-----:R-:W-:-:S06]  /*2570*/  IADD3 R2, PT, PT, R2, 0x1ffffffe, RZ ;  /* 0x1ffffffe02027810 */ /* 0x001fcc0007ffe0ff */
[----:B------:R-:W0:Y:S02]  /*2580*/  F2I.U64.TRUNC R2, R2 ;  /* 0x0000000200027311 */ /* 0x000e24000020d800 */
[----:B0-----:R-:W-:-:S04]  /*2590*/  IMAD.WIDE.U32 R4, R2, R6, RZ ;  /* 0x0000000602047225 */ /* 0x001fc800078e00ff */
[----:B------:R-:W-:Y:S01]  /*25a0*/  IMAD R5, R2, UR4, R5 ;  /* 0x0000000402057c24 */ /* 0x000fe2000f8e0205 */
[----:B------:R-:W-:-:S03]  /*25b0*/  IADD3 R9, P0, PT, RZ, -R4, RZ ;  /* 0x80000004ff097210 */ /* 0x000fc60007f1e0ff */
[----:B------:R-:W-:Y:S02]  /*25c0*/  IMAD R5, R3, R6, R5 ;  /* 0x0000000603057224 */ /* 0x000fe400078e0205 */
[----:B------:R-:W-:-:S04]  /*25d0*/  IMAD.HI.U32 R4, R2, R9, RZ ;  /* 0x0000000902047227 */ /* 0x000fc800078e00ff */
[----:B------:R-:W-:Y:S02]  /*25e0*/  IMAD.X R11, RZ, RZ, ~R5, P0 ;  /* 0x000000ffff0b7224 */ /* 0x000fe400000e0e05 */
[----:B------:R-:W-:Y:S02]  /*25f0*/  IMAD.MOV.U32 R5, RZ, RZ, R2 ;  /* 0x000000ffff057224 */ /* 0x000fe400078e0002 */
[-C--:B------:R-:W-:Y:S02]  /*2600*/  IMAD R7, R3, R11.reuse, RZ ;  /* 0x0000000b03077224 */ /* 0x080fe400078e02ff */
[----:B------:R-:W-:-:S04]  /*2610*/  IMAD.WIDE.U32 R4, P0, R2, R11, R4 ;  /* 0x0000000b02047225 */ /* 0x000fc80007800004 */
[----:B------:R-:W-:-:S04]  /*2620*/  IMAD.HI.U32 R11, R3, R11, RZ ;  /* 0x0000000b030b7227 */ /* 0x000fc800078e00ff */
[----:B------:R-:W-:-:S05]  /*2630*/  IMAD.HI.U32 R4, P1, R3, R9, R4 ;  /* 0x0000000903047227 */ /* 0x000fca0007820004 */
[----:B------:R-:W-:Y:S01]  /*2640*/  IADD3 R5, P2, PT, R7, R4, RZ ;  /* 0x0000000407057210 */ /* 0x000fe20007f5e0ff */
[----:B------:R-:W-:-:S04]  /*2650*/  IMAD.X R4, R11, 0x1, R3, P0 ;  /* 0x000000010b047824 */ /* 0x000fc800000e0603 */
[----:B------:R-:W-:Y:S01]  /*2660*/  IMAD.WIDE.U32 R2, R5, R6, RZ ;  /* 0x0000000605027225 */ /* 0x000fe200078e00ff */
[----:B------:R-:W-:-:S03]  /*2670*/  IADD3.X R7, PT, PT, RZ, RZ, R4, P2, P1 ;  /* 0x000000ffff077210 */ /* 0x000fc600017e2404 */
[----:B------:R-:W-:Y:S01]  /*2680*/  IMAD R3, R5, UR4, R3 ;  /* 0x0000000405037c24 */ /* 0x000fe2000f8e0203 */
[----:B------:R-:W-:-:S03]  /*2690*/  IADD3 R9, P0, PT, RZ, -R2, RZ ;  /* 0x80000002ff097210 */ /* 0x000fc60007f1e0ff */
[----:B------:R-:W-:Y:S02]  /*26a0*/  IMAD R3, R7, R6, R3 ;  /* 0x0000000607037224 */ /* 0x000fe400078e0203 */
[----:B------:R-:W-:-:S03]  /*26b0*/  IMAD.HI.U32 R4, R5, R9, RZ ;  /* 0x0000000905047227 */ /* 0x000fc600078e00ff */
[----:B------:R-:W-:Y:S01]  /*26c0*/  IADD3.X R2, PT, PT, RZ, ~R3, RZ, P0, !PT ;  /* 0x80000003ff027210 */ /* 0x000fe200007fe4ff */
[----:B------:R-:W-:-:S04]  /*26d0*/  IMAD.MOV.U32 R3, RZ, RZ, RZ ;  /* 0x000000ffff037224 */ /* 0x000fc800078e00ff */
[----:B------:R-:W-:-:S04]  /*26e0*/  IMAD.WIDE.U32 R4, P0, R5, R2, R4 ;  /* 0x0000000205047225 */ /* 0x000fc80007800004 */
[C---:B------:R-:W-:Y:S02]  /*26f0*/  IMAD R8, R7.reuse, R2, RZ ;  /* 0x0000000207087224 */ /* 0x040fe400078e02ff */
[----:B------:R-:W-:-:S04]  /*2700*/  IMAD.HI.U32 R5, P1, R7, R9, R4 ;  /* 0x0000000907057227 */ /* 0x000fc80007820004 */
[----:B------:R-:W-:Y:S01]  /*2710*/  IMAD.HI.U32 R2, R7, R2, RZ ;  /* 0x0000000207027227 */ /* 0x000fe200078e00ff */
[----:B------:R-:W-:-:S03]  /*2720*/  IADD3 R5, P2, PT, R8, R5, RZ ;  /* 0x0000000508057210 */ /* 0x000fc60007f5e0ff */
[----:B------:R-:W-:Y:S02]  /*2730*/  IMAD.X R7, R2, 0x1, R7, P0 ;  /* 0x0000000102077824 */ /* 0x000fe400000e0607 */
[----:B------:R-:W-:-:S03]  /*2740*/  IMAD.HI.U32 R2, R5, R14, RZ ;  /* 0x0000000e05027227 */ /* 0x000fc600078e00ff */
[----:B------:R-:W-:Y:S01]  /*2750*/  IADD3.X R7, PT, PT, RZ, RZ, R7, P2, P1 ;  /* 0x000000ffff077210 */ /* 0x000fe200017e2407 */
[----:B------:R-:W-:-:S04]  /*2760*/  IMAD.WIDE.U32 R2, R5, R15, R2 ;  /* 0x0000000f05027225 */ /* 0x000fc800078e0002 */
[C---:B------:R-:W-:Y:S02]  /*2770*/  IMAD R5, R7.reuse, R15, RZ ;  /* 0x0000000f07057224 */ /* 0x040fe400078e02ff */
[----:B------:R-:W-:-:S04]  /*2780*/  IMAD.HI.U32 R2, P0, R7, R14, R2 ;  /* 0x0000000e07027227 */ /* 0x000fc80007800002 */
[----:B------:R-:W-:Y:S01]  /*2790*/  IMAD.HI.U32 R4, R7, R15, RZ ;  /* 0x0000000f07047227 */ /* 0x000fe200078e00ff */
[----:B------:R-:W-:-:S03]  /*27a0*/  IADD3 R5, P1, PT, R5, R2, RZ ;  /* 0x0000000205057210 */ /* 0x000fc60007f3e0ff */
[----:B------:R-:W-:Y:S02]  /*27b0*/  IMAD.X R4, RZ, RZ, R4, P0 ;  /* 0x000000ffff047224 */ /* 0x000fe400000e0604 */
[----:B------:R-:W-:-:S03]  /*27c0*/  IMAD.WIDE.U32 R2, R5, R6, RZ ;  /* 0x0000000605027225 */ /* 0x000fc600078e00ff */
[----:B------:R-:W-:Y:S01]  /*27d0*/  IADD3.X R7, PT, PT, RZ, R4, RZ, P1, !PT ;  /* 0x00000004ff077210 */ /* 0x000fe20000ffe4ff */
[----:B------:R-:W-:Y:S01]  /*27e0*/  IMAD R3, R5, UR4, R3 ;  /* 0x0000000405037c24 */ /* 0x000fe2000f8e0203 */
[----:B------:R-:W-:-:S03]  /*27f0*/  IADD3 R9, P1, PT, -R2, R14, RZ ;  /* 0x0000000e02097210 */ /* 0x000fc60007f3e1ff */
[-C--:B------:R-:W-:Y:S01]  /*2800*/  IMAD R2, R7, R6.reuse, R3 ;  /* 0x0000000607027224 */ /* 0x080fe200078e0203 */
[----:B------:R-:W-:-:S03]  /*2810*/  ISETP.GE.U32.AND P0, PT, R9, R6, PT ;  /* 0x000000060900720c */ /* 0x000fc60003f06070 */
[----:B------:R-:W-:Y:S01]  /*2820*/  IMAD.X R11, R15, 0x1, ~R2, P1 ;  /* 0x000000010f0b7824 */ /* 0x000fe200008e0e02 */
[----:B------:R-:W-:Y:S02]  /*2830*/  IADD3 R2, P2, PT, R5, 0x1, RZ ;  /* 0x0000000105027810 */ /* 0x000fe40007f5e0ff */
[-C--:B------:R-:W-:Y:S02]  /*2840*/  IADD3 R3, P1, PT, -R6, R9.reuse, RZ ;  /* 0x0000000906037210 */ /* 0x080fe40007f3e1ff */
[C---:B------:R-:W-:Y:S01]  /*2850*/  ISETP.GE.U32.AND.EX P0, PT, R11.reuse, UR4, PT, P0 ;  /* 0x000000040b007c0c */ /* 0x040fe2000bf06100 */
[----:B------:R-:W-:Y:S01]  /*2860*/  IMAD.X R4, RZ, RZ, R7, P2 ;  /* 0x000000ffff047224 */ /* 0x000fe200010e0607 */
[----:B------:R-:W-:Y:S02]  /*2870*/  IADD3.X R8, PT, PT, R11, ~UR4, RZ, P1, !PT ;  /* 0x800000040b087c10 */ /* 0x000fe40008ffe4ff */
[----:B------:R-:W-:Y:S02]  /*2880*/  SEL R3, R3, R9, P0 ;  /* 0x0000000903037207 */ /* 0x000fe40000000000 */
[----:B------:R-:W-:-:S02]  /*2890*/  SEL R2, R2, R5, P0 ;  /* 0x0000000502027207 */ /* 0x000fc40000000000 */
[----:B------:R-:W-:Y:S02]  /*28a0*/  SEL R5, R8, R11, P0 ;  /* 0x0000000b08057207 */ /* 0x000fe40000000000 */
[----:B------:R-:W-:Y:S02]  /*28b0*/  SEL R7, R4, R7, P0 ;  /* 0x0000000704077207 */ /* 0x000fe40000000000 */
[----:B------:R-:W-:Y:S01]  /*28c0*/  ISETP.GE.U32.AND P0, PT, R3, R6, PT ;  /* 0x000000060300720c */ /* 0x000fe20003f06070 */
[----:B------:R-:W-:Y:S01]  /*28d0*/  IMAD.MOV.U32 R3, RZ, RZ, 0x0 ;  /* 0x00000000ff037424 */ /* 0x000fe200078e00ff */
[----:B------:R-:W-:Y:S02]  /*28e0*/  IADD3 R11, P2, PT, R2, 0x1, RZ ;  /* 0x00000001020b7810 */ /* 0x000fe40007f5e0ff */
[----:B------:R-:W-:Y:S02]  /*28f0*/  ISETP.GE.U32.AND.EX P0, PT, R5, UR4, PT, P0 ;  /* 0x0000000405007c0c */ /* 0x000fe4000bf06100 */
[----:B------:R-:W-:Y:S01]  /*2900*/  ISETP.NE.U32.AND P1, PT, R6, RZ, PT ;  /* 0x000000ff0600720c */ /* 0x000fe20003f25070 */
[----:B------:R-:W-:Y:S01]  /*2910*/  IMAD.X R4, RZ, RZ, R7, P2 ;  /* 0x000000ffff047224 */ /* 0x000fe200010e0607 */
[----:B------:R-:W-:-:S02]  /*2920*/  SEL R11, R11, R2, P0 ;  /* 0x000000020b0b7207 */ /* 0x000fc40000000000 */
[----:B------:R-:W-:Y:S02]  /*2930*/  MOV R2, R0 ;  /* 0x0000000000027202 */ /* 0x000fe40000000f00 */
[----:B------:R-:W-:Y:S02]  /*2940*/  ISETP.NE.AND.EX P1, PT, RZ, UR4, PT, P1 ;  /* 0x00000004ff007c0c */ /* 0x000fe4000bf25310 */
[----:B------:R-:W-:Y:S02]  /*2950*/  SEL R4, R4, R7, P0 ;  /* 0x0000000704047207 */ /* 0x000fe40000000000 */
[----:B------:R-:W-:Y:S02]  /*2960*/  SEL R11, R11, 0xffffffff, P1 ;  /* 0xffffffff0b0b7807 */ /* 0x000fe40000800000 */
[----:B------:R-:W-:Y:S01]  /*2970*/  SEL R4, R4, 0xffffffff, P1 ;  /* 0xffffffff04047807 */ /* 0x000fe20000800000 */
[----:B------:R-:W-:Y:S06]  /*2980*/  RET.REL.NODEC R2 `(_Z17sparse_bls_kernelPKfS0_S0_S0_jjjPfS1_S1_) ;  /* 0xffffffd4029c7950 */ /* 0x000fec0003c3ffff */
        .weak           $__internal_1_$__cuda_sm20_rcp_rn_f32_slowpath
        .type           $__internal_1_$__cuda_sm20_rcp_rn_f32_slowpath,@function
        .size           $__internal_1_$__cuda_sm20_rcp_rn_f32_slowpath,($__internal_2_$__cuda_sm3x_div_rn_noftz_f32_slowpath - $__internal_1_$__cuda_sm20_rcp_rn_f32_slowpath)
$__internal_1_$__cuda_sm20_rcp_rn_f32_slowpath:
[----:B------:R-:W-:Y:S01]  /*2990*/  IMAD.SHL.U32 R2, R19, 0x2, RZ ;  /* 0x0000000213027824 */ /* 0x000fe200078e00ff */
[----:B------:R-:W-:Y:S01]  /*29a0*/  BSSY.RECONVERGENT B2, `(.L_x_68) ;  /* 0x0000031000027945 */ /* 0x000fe20003800200 */
[----:B------:R-:W-:-:S03]  /*29b0*/  IMAD.MOV.U32 R0, RZ, RZ, R19 ;  /* 0x000000ffff007224 */ /* 0x000fc600078e0013 */
[----:B------:R-:W-:-:S04]  /*29c0*/  SHF.R.U32.HI R2, RZ, 0x18, R2 ;  /* 0x00000018ff027819 */ /* 0x000fc80000011602 */
[----:B------:R-:W-:-:S13]  /*29d0*/  ISETP.NE.U32.AND P0, PT, R2, RZ, PT ;  /* 0x000000ff0200720c */ /* 0x000fda0003f05070 */
[----:B------:R-:W-:Y:S05]  /*29e0*/  @P0 BRA `(.L_x_69) ;  /* 0x0000000000280947 */ /* 0x000fea0003800000 */
[----:B------:R-:W-:-:S04]  /*29f0*/  SHF.L.U32 R2, R0, 0x1, RZ ;  /* 0x0000000100027819 */ /* 0x000fc800000006ff */
[----:B------:R-:W-:-:S13]  /*2a00*/  ISETP.NE.AND P0, PT, R2, RZ, PT ;  /* 0x000000ff0200720c */ /* 0x000fda0003f05270 */
[----:B------:R-:W-:Y:S01]  /*2a10*/  @P0 FFMA R14, R0, 1.84467440737095516160e+19, RZ ;  /* 0x5f800000000e0823 */ /* 0x000fe200000000ff */
[----:B------:R-:W-:Y:S08]  /*2a20*/  @!P0 MUFU.RCP R13, R0 ;  /* 0x00000000000d8308 */ /* 0x000ff00000001000 */
[----:B------:R-:W0:Y:S02]  /*2a30*/  @P0 MUFU.RCP R15, R14 ;  /* 0x0000000e000f0308 */ /* 0x000e240000001000 */
[----:B0-----:R-:W-:-:S04]  /*2a40*/  @P0 FFMA R2, R14, R15, -1 ;  /* 0xbf8000000e020423 */ /* 0x001fc8000000000f */
[----:B------:R-:W-:-:S04]  /*2a50*/  @P0 FADD.FTZ R2, -R2, -RZ ;  /* 0x800000ff02020221 */ /* 0x000fc80000010100 */
[----:B------:R-:W-:-:S04]  /*2a60*/  @P0 FFMA R2, R15, R2, R15 ;  /* 0x000000020f020223 */ /* 0x000fc8000000000f */
[----:B------:R-:W-:Y:S01]  /*2a70*/  @P0 FFMA R13, R2, 1.84467440737095516160e+19, RZ ;  /* 0x5f800000020d0823 */ /* 0x000fe200000000ff */
[----:B------:R-:W-:Y:S06]  /*2a80*/  BRA `(.L_x_70) ;  /* 0x0000000000887947 */ /* 0x000fec0003800000 */
.L_x_69:
[----:B------:R-:W-:-:S05]  /*2a90*/  VIADD R18, R2, 0xffffff03 ;  /* 0xffffff0302127836 */ /* 0x000fca0000000000 */
[----:B------:R-:W-:-:S13]  /*2aa0*/  ISETP.GT.U32.AND P0, PT, R18, 0x1, PT ;  /* 0x000000011200780c */ /* 0x000fda0003f04070 */
[----:B------:R-:W-:Y:S05]  /*2ab0*/  @P0 BRA `(.L_x_71) ;  /* 0x0000000000780947 */ /* 0x000fea0003800000 */
[----:B------:R-:W-:Y:S01]  /*2ac0*/  LOP3.LUT R13, R0, 0x7fffff, RZ, 0xc0, !PT ;  /* 0x007fffff000d7812 */ /* 0x000fe200078ec0ff */
[----:B------:R-:W-:-:S03]  /*2ad0*/  IMAD.MOV.U32 R17, RZ, RZ, 0x3 ;  /* 0x00000003ff117424 */ /* 0x000fc600078e00ff */
[----:B------:R-:W-:Y:S02]  /*2ae0*/  LOP3.LUT R13, R13, 0x3f800000, RZ, 0xfc, !PT ;  /* 0x3f8000000d0d7812 */ /* 0x000fe400078efcff */
[----:B------:R-:W-:Y:S02]  /*2af0*/  SHF.L.U32 R17, R17, R18, RZ ;  /* 0x0000001211117219 */ /* 0x000fe400000006ff */
[----:B------:R-:W0:Y:S02]  /*2b00*/  MUFU.RCP R14, R13 ;  /* 0x0000000d000e7308 */ /* 0x000e240000001000 */
[----:B0-----:R-:W-:-:S04]  /*2b10*/  FFMA R15, R13, R14, -1 ;  /* 0xbf8000000d0f7423 */ /* 0x001fc8000000000e */
[----:B------:R-:W-:-:S04]  /*2b20*/  FADD.FTZ R15, -R15, -RZ ;  /* 0x800000ff0f0f7221 */ /* 0x000fc80000010100 */
[CCC-:B------:R-:W-:Y:S01]  /*2b30*/  FFMA.RM R16, R14.reuse, R15.reuse, R14.reuse ;  /* 0x0000000f0e107223 */ /* 0x1c0fe2000000400e */
[----:B------:R-:W-:-:S04]  /*2b40*/  FFMA.RP R15, R14, R15, R14 ;  /* 0x0000000f0e0f7223 */ /* 0x000fc8000000800e */
[C---:B------:R-:W-:Y:S02]  /*2b50*/  LOP3.LUT R14, R16.reuse, 0x7fffff, RZ, 0xc0, !PT ;  /* 0x007fffff100e7812 */ /* 0x040fe400078ec0ff */
[----:B------:R-:W-:Y:S02]  /*2b60*/  FSETP.NEU.FTZ.AND P0, PT, R16, R15, PT ;  /* 0x0000000f1000720b */ /* 0x000fe40003f1d000 */
[----:B------:R-:W-:Y:S02]  /*2b70*/  LOP3.LUT R14, R14, 0x800000, RZ, 0xfc, !PT ;  /* 0x008000000e0e7812 */ /* 0x000fe400078efcff */
[----:B------:R-:W-:Y:S02]  /*2b80*/  SEL R15, RZ, 0xffffffff, !P0 ;  /* 0xffffffffff0f7807 */ /* 0x000fe40004000000 */
[----:B------:R-:W-:-:S03]  /*2b90*/  LOP3.LUT R17, R17, R14, RZ, 0xc0, !PT ;  /* 0x0000000e11117212 */ /* 0x000fc600078ec0ff */
[----:B------:R-:W-:Y:S01]  /*2ba0*/  IMAD.MOV R15, RZ, RZ, -R15 ;  /* 0x000000ffff0f7224 */ /* 0x000fe200078e0a0f */
[----:B------:R-:W-:-:S04]  /*2bb0*/  SHF.R.U32.HI R17, RZ, R18, R17 ;  /* 0x00000012ff117219 */ /* 0x000fc80000011611 */
[----:B------:R-:W-:Y:S02]  /*2bc0*/  LOP3.LUT P1, RZ, R15, R18, R14, 0xf8, !PT ;  /* 0x000000120fff7212 */ /* 0x000fe4000782f80e */
[C---:B------:R-:W-:Y:S02]  /*2bd0*/  LOP3.LUT P0, RZ, R17.reuse, 0x1, RZ, 0xc0, !PT ;  /* 0x0000000111ff7812 */ /* 0x040fe4000780c0ff */
[----:B------:R-:W-:-:S04]  /*2be0*/  LOP3.LUT P3, RZ, R17, 0x2, RZ, 0xc0, !PT ;  /* 0x0000000211ff7812 */ /* 0x000fc8000786c0ff */
[----:B------:R-:W-:Y:S02]  /*2bf0*/  PLOP3.LUT P0, PT, P0, P1, P3, 0xe0, 0x0 ;  /* 0x000000000000781c */ /* 0x000fe40000703c30 */
[----:B------:R-:W-:Y:S02]  /*2c00*/  LOP3.LUT P1, RZ, R0, 0x7fffff, RZ, 0xc0, !PT ;  /* 0x007fffff00ff7812 */ /* 0x000fe4000782c0ff */
[----:B------:R-:W-:-:S04]  /*2c10*/  SEL R13, RZ, 0x1, !P0 ;  /* 0x00000001ff0d7807 */ /* 0x000fc80004000000 */
[----:B------:R-:W-:-:S04]  /*2c20*/  IADD3 R13, PT, PT, -R13, RZ, RZ ;  /* 0x000000ff0d0d7210 */ /* 0x000fc80007ffe1ff */
[----:B------:R-:W-:Y:S01]  /*2c30*/  ISETP.GE.AND P0, PT, R13, RZ, PT ;  /* 0x000000ff0d00720c */ /* 0x000fe20003f06270 */
[----:B------:R-:W-:-:S05]  /*2c40*/  VIADD R13, R2, 0xffffff04 ;  /* 0xffffff04020d7836 */ /* 0x000fca0000000000 */
[----:B------:R-:W-:-:S07]  /*2c50*/  SHF.R.U32.HI R13, RZ, R13, R14 ;  /* 0x0000000dff0d7219 */ /* 0x000fce000001160e */
[----:B------:R-:W-:-:S04]  /*2c60*/  @!P0 VIADD R13, R13, 0x1 ;  /* 0x000000010d0d8836 */ /* 0x000fc80000000000 */
[----:B------:R-:W-:-:S05]  /*2c70*/  @!P1 IMAD.SHL.U32 R13, R13, 0x2, RZ ;  /* 0x000000020d0d9824 */ /* 0x000fca00078e00ff */
[----:B------:R-:W-:Y:S01]  /*2c80*/  LOP3.LUT R13, R13, 0x80000000, R0, 0xf8, !PT ;  /* 0x800000000d0d7812 */ /* 0x000fe200078ef800 */
[----:B------:R-:W-:Y:S06]  /*2c90*/  BRA `(.L_x_70) ;  /* 0x0000000000047947 */ /* 0x000fec0003800000 */
.L_x_71:
[----:B------:R0:W1:Y:S02]  /*2ca0*/  MUFU.RCP R13, R0 ;  /* 0x00000000000d7308 */ /* 0x0000640000001000 */
.L_x_70:
[----:B------:R-:W-:Y:S05]  /*2cb0*/  BSYNC.RECONVERGENT B2 ;  /* 0x0000000000027941 */ /* 0x000fea0003800200 */
.L_x_68:
[----:B01----:R-:W-:Y:S01]  /*2cc0*/  MOV R0, R13 ;  /* 0x0000000d00007202 */ /* 0x003fe20000000f00 */
[----:B------:R-:W-:-:S04]  /*2cd0*/  IMAD.MOV.U32 R13, RZ, RZ, 0x0 ;  /* 0x00000000ff0d7424 */ /* 0x000fc800078e00ff */
[----:B------:R-:W-:Y:S05]  /*2ce0*/  RET.REL.NODEC R12 `(_Z17sparse_bls_kernelPKfS0_S0_S0_jjjPfS1_S1_) ;  /* 0xffffffd00cc47950 */ /* 0x000fea0003c3ffff */
        .weak           $__internal_2_$__cuda_sm3x_div_rn_noftz_f32_slowpath
        .type           $__internal_2_$__cuda_sm3x_div_rn_noftz_f32_slowpath,@function
        .size           $__internal_2_$__cuda_sm3x_div_rn_noftz_f32_slowpath,(.L_x_86 - $__internal_2_$__cuda_sm3x_div_rn_noftz_f32_slowpath)
$__internal_2_$__cuda_sm3x_div_rn_noftz_f32_slowpath:
[----:B------:R-:W-:Y:S01]  /*2cf0*/  SHF.R.U32.HI R4, RZ, 0x17, R3 ;  /* 0x00000017ff047819 */ /* 0x000fe20000011603 */
[----:B------:R-:W-:Y:S01]  /*2d00*/  BSSY.RECONVERGENT B5, `(.L_x_72) ;  /* 0x0000062000057945 */ /* 0x000fe20003800200 */
[----:B------:R-:W-:Y:S02]  /*2d10*/  SHF.R.U32.HI R31, RZ, 0x17, R0 ;  /* 0x00000017ff1f7819 */ /* 0x000fe40000011600 */
[----:B------:R-:W-:Y:S02]  /*2d20*/  LOP3.LUT R4, R4, 0xff, RZ, 0xc0, !PT ;  /* 0x000000ff04047812 */ /* 0x000fe400078ec0ff */
[----:B------:R-:W-:-:S03]  /*2d30*/  LOP3.LUT R31, R31, 0xff, RZ, 0xc0, !PT ;  /* 0x000000ff1f1f7812 */ /* 0x000fc600078ec0ff */
[----:B------:R-:W-:Y:S02]  /*2d40*/  VIADD R32, R4, 0xffffffff ;  /* 0xffffffff04207836 */ /* 0x000fe40000000000 */
[----:B------:R-:W-:-:S03]  /*2d50*/  VIADD R33, R31, 0xffffffff ;  /* 0xffffffff1f217836 */ /* 0x000fc60000000000 */
[----:B------:R-:W-:-:S04]  /*2d60*/  ISETP.GT.U32.AND P0, PT, R32, 0xfd, PT ;  /* 0x000000fd2000780c */ /* 0x000fc80003f04070 */
[----:B------:R-:W-:-:S13]  /*2d70*/  ISETP.GT.U32.OR P0, PT, R33, 0xfd, P0 ;  /* 0x000000fd2100780c */ /* 0x000fda0000704470 */
[----:B------:R-:W-:Y:S01]  /*2d80*/  @!P0 MOV R2, RZ ;  /* 0x000000ff00028202 */ /* 0x000fe20000000f00 */
[----:B------:R-:W-:Y:S06]  /*2d90*/  @!P0 BRA `(.L_x_73) ;  /* 0x00000000005c8947 */ /* 0x000fec0003800000 */
[----:B------:R-:W-:Y:S02]  /*2da0*/  FSETP.GTU.FTZ.AND P0, PT, |R0|, +INF , PT ;  /* 0x7f8000000000780b */ /* 0x000fe40003f1c200 */
[----:B------:R-:W-:-:S04]  /*2db0*/  FSETP.GTU.FTZ.AND P1, PT, |R3|, +INF , PT ;  /* 0x7f8000000300780b */ /* 0x000fc80003f3c200 */
[----:B------:R-:W-:-:S13]  /*2dc0*/  PLOP3.LUT P0, PT, P0, P1, PT, 0xf8, 0x8f ;  /* 0x00000000008f781c */ /* 0x000fda0000703f70 */
[----:B------:R-:W-:Y:S05]  /*2dd0*/  @P0 BRA `(.L_x_74) ;  /* 0x00000004004c0947 */ /* 0x000fea0003800000 */
[----:B------:R-:W-:-:S13]  /*2de0*/  LOP3.LUT P0, RZ, R3, 0x7fffffff, R0, 0xc8, !PT ;  /* 0x7fffffff03ff7812 */ /* 0x000fda000780c800 */
[----:B------:R-:W-:Y:S05]  /*2df0*/  @!P0 BRA `(.L_x_75) ;  /* 0x00000004003c8947 */ /* 0x000fea0003800000 */
[C---:B------:R-:W-:Y:S02]  /*2e00*/  FSETP.NEU.FTZ.AND P5, PT, |R0|.reuse, +INF , PT ;  /* 0x7f8000000000780b */ /* 0x040fe40003fbd200 */
[----:B------:R-:W-:Y:S02]  /*2e10*/  FSETP.NEU.FTZ.AND P1, PT, |R3|, +INF , PT ;  /* 0x7f8000000300780b */ /* 0x000fe40003f3d200 */
[----:B------:R-:W-:-:S11]  /*2e20*/  FSETP.NEU.FTZ.AND P0, PT, |R0|, +INF , PT ;  /* 0x7f8000000000780b */ /* 0x000fd60003f1d200 */
[----:B------:R-:W-:Y:S05]  /*2e30*/  @!P1 BRA !P5, `(.L_x_75) ;  /* 0x00000004002c9947 */ /* 0x000fea0006800000 */
[----:B------:R-:W-:-:S04]  /*2e40*/  LOP3.LUT P5, RZ, R0, 0x7fffffff, RZ, 0xc0, !PT ;  /* 0x7fffffff00ff7812 */ /* 0x000fc800078ac0ff */
[----:B------:R-:W-:-:S13]  /*2e50*/  PLOP3.LUT P1, PT, P1, P5, PT, 0x2f, 0xf2 ;  /* 0x0000000000f2781c */ /* 0x000fda0000f2a577 */
[----:B------:R-:W-:Y:S05]  /*2e60*/  @P1 BRA `(.L_x_76) ;  /* 0x0000000400181947 */ /* 0x000fea0003800000 */
[----:B------:R-:W-:-:S04]  /*2e70*/  LOP3.LUT P1, RZ, R3, 0x7fffffff, RZ, 0xc0, !PT ;  /* 0x7fffffff03ff7812 */ /* 0x000fc8000782c0ff */
[----:B------:R-:W-:-:S13]  /*2e80*/  PLOP3.LUT P0, PT, P0, P1, PT, 0x2f, 0xf2 ;  /* 0x0000000000f2781c */ /* 0x000fda0000702577 */
[----:B------:R-:W-:Y:S05]  /*2e90*/  @P0 BRA `(.L_x_77) ;  /* 0x0000000400000947 */ /* 0x000fea0003800000 */
[----:B------:R-:W-:Y:S02]  /*2ea0*/  ISETP.GE.AND P0, PT, R33, RZ, PT ;  /* 0x000000ff2100720c */ /* 0x000fe40003f06270 */
[----:B------:R-:W-:-:S11]  /*2eb0*/  ISETP.GE.AND P1, PT, R32, RZ, PT ;  /* 0x000000ff2000720c */ /* 0x000fd60003f26270 */
[----:B------:R-:W-:Y:S02]  /*2ec0*/  @P0 IMAD.MOV.U32 R2, RZ, RZ, RZ ;  /* 0x000000ffff020224 */ /* 0x000fe400078e00ff */
[----:B------:R-:W-:Y:S01]  /*2ed0*/  @!P0 FFMA R0, R0, 1.84467440737095516160e+19, RZ ;  /* 0x5f80000000008823 */ /* 0x000fe200000000ff */
[----:B------:R-:W-:Y:S02]  /*2ee0*/  @!P0 IMAD.MOV.U32 R2, RZ, RZ, -0x40 ;  /* 0xffffffc0ff028424 */ /* 0x000fe400078e00ff */
[----:B------:R-:W-:Y:S02]  /*2ef0*/  @!P1 FFMA R3, R3, 1.84467440737095516160e+19, RZ ;  /* 0x5f80000003039823 */ /* 0x000fe400000000ff */
[----:B------:R-:W-:-:S07]  /*2f00*/  @!P1 VIADD R2, R2, 0x40 ;  /* 0x0000004002029836 */ /* 0x000fce0000000000 */
.L_x_73:
[----:B------:R-:W-:Y:S01]  /*2f10*/  LEA R32, R4, 0xc0800000, 0x17 ;  /* 0xc080000004207811 */ /* 0x000fe200078eb8ff */
[----:B------:R-:W-:Y:S01]  /*2f20*/  VIADD R33, R31, 0xffffff81 ;  /* 0xffffff811f217836 */ /* 0x000fe20000000000 */
[----:B------:R-:W-:Y:S02]  /*2f30*/  BSSY.RECONVERGENT B6, `(.L_x_78) ;  /* 0x0000035000067945 */ /* 0x000fe40003800200 */
[----:B------:R-:W-:Y:S01]  /*2f40*/  IADD3 R35, PT, PT, -R32, R3, RZ ;  /* 0x0000000320237210 */ /* 0x000fe20007ffe1ff */
[C---:B------:R-:W-:Y:S01]  /*2f50*/  IMAD R0, R33.reuse, -0x800000, R0 ;  /* 0xff80000021007824 */ /* 0x040fe200078e0200 */
[----:B------:R-:W-:Y:S02]  /*2f60*/  IADD3 R33, PT, PT, R33, 0x7f, -R4 ;  /* 0x0000007f21217810 */ /* 0x000fe40007ffe804 */
[----:B------:R-:W0:Y:S01]  /*2f70*/  MUFU.RCP R32, R35 ;  /* 0x0000002300207308 */ /* 0x000e220000001000 */
[----:B------:R-:W-:Y:S02]  /*2f80*/  FADD.FTZ R3, -R35, -RZ ;  /* 0x800000ff23037221 */ /* 0x000fe40000010100 */
[----:B------:R-:W-:-:S02]  /*2f90*/  IMAD.IADD R33, R33, 0x1, R2 ;  /* 0x0000000121217824 */ /* 0x000fc400078e0202 */
[----:B0-----:R-:W-:-:S04]  /*2fa0*/  FFMA R31, R32, R3, 1 ;  /* 0x3f800000201f7423 */ /* 0x001fc80000000003 */
[----:B------:R-:W-:-:S04]  /*2fb0*/  FFMA R31, R32, R31, R32 ;  /* 0x0000001f201f7223 */ /* 0x000fc80000000020 */
[----:B------:R-:W-:-:S04]  /*2fc0*/  FFMA R32, R0, R31, RZ ;  /* 0x0000001f00207223 */ /* 0x000fc800000000ff */
[----:B------:R-:W-:-:S04]  /*2fd0*/  FFMA R34, R3, R32, R0 ;  /* 0x0000002003227223 */ /* 0x000fc80000000000 */
[----:B------:R-:W-:-:S04]  /*2fe0*/  FFMA R34, R31, R34, R32 ;  /* 0x000000221f227223 */ /* 0x000fc80000000020 */
[----:B------:R-:W-:-:S04]  /*2ff0*/  FFMA R3, R3, R34, R0 ;  /* 0x0000002203037223 */ /* 0x000fc80000000000 */
[----:B------:R-:W-:-:S05]  /*3000*/  FFMA R0, R31, R3, R34 ;  /* 0x000000031f007223 */ /* 0x000fca0000000022 */
[----:B------:R-:W-:-:S04]  /*3010*/  SHF.R.U32.HI R4, RZ, 0x17, R0 ;  /* 0x00000017ff047819 */ /* 0x000fc80000011600 */
[----:B------:R-:W-:-:S05]  /*3020*/  LOP3.LUT R2, R4, 0xff, RZ, 0xc0, !PT ;  /* 0x000000ff04027812 */ /* 0x000fca00078ec0ff */
[----:B------:R-:W-:-:S05]  /*3030*/  IMAD.IADD R2, R2, 0x1, R33 ;  /* 0x0000000102027824 */ /* 0x000fca00078e0221 */
[----:B------:R-:W-:-:S04]  /*3040*/  IADD3 R4, PT, PT, R2, -0x1, RZ ;  /* 0xffffffff02047810 */ /* 0x000fc80007ffe0ff */
[----:B------:R-:W-:-:S13]  /*3050*/  ISETP.GE.U32.AND P0, PT, R4, 0xfe, PT ;  /* 0x000000fe0400780c */ /* 0x000fda0003f06070 */
[----:B------:R-:W-:Y:S05]  /*3060*/  @!P0 BRA `(.L_x_79) ;  /* 0x0000000000808947 */ /* 0x000fea0003800000 */
[----:B------:R-:W-:-:S13]  /*3070*/  ISETP.GT.AND P0, PT, R2, 0xfe, PT ;  /* 0x000000fe0200780c */ /* 0x000fda0003f04270 */
[----:B------:R-:W-:Y:S05]  /*3080*/  @P0 BRA `(.L_x_80) ;  /* 0x00000000006c0947 */ /* 0x000fea0003800000 */
[----:B------:R-:W-:-:S13]  /*3090*/  ISETP.GE.AND P0, PT, R2, 0x1, PT ;  /* 0x000000010200780c */ /* 0x000fda0003f06270 */
[----:B------:R-:W-:Y:S05]  /*30a0*/  @P0 BRA `(.L_x_81) ;  /* 0x0000000000740947 */ /* 0x000fea0003800000 */
[----:B------:R-:W-:Y:S02]  /*30b0*/  ISETP.GE.AND P0, PT, R2, -0x18, PT ;  /* 0xffffffe80200780c */ /* 0x000fe40003f06270 */
[----:B------:R-:W-:-:S11]  /*30c0*/  LOP3.LUT R0, R0, 0x80000000, RZ, 0xc0, !PT ;  /* 0x8000000000007812 */ /* 0x000fd600078ec0ff */
[----:B------:R-:W-:Y:S05]  /*30d0*/  @!P0 BRA `(.L_x_81) ;  /* 0x0000000000688947 */ /* 0x000fea0003800000 */
[CCC-:B------:R-:W-:Y:S01]  /*30e0*/  FFMA.RZ R4, R31.reuse, R3.reuse, R34.reuse ;  /* 0x000000031f047223 */ /* 0x1c0fe2000000c022 */
[CCC-:B------:R-:W-:Y:S01]  /*30f0*/  FFMA.RP R32, R31.reuse, R3.reuse, R34.reuse ;  /* 0x000000031f207223 */ /* 0x1c0fe20000008022 */
[----:B------:R-:W-:Y:S01]  /*3100*/  FFMA.RM R3, R31, R3, R34 ;  /* 0x000000031f037223 */ /* 0x000fe20000004022 */
[C---:B------:R-:W-:Y:S01]  /*3110*/  VIADD R31, R2.reuse, 0x20 ;  /* 0x00000020021f7836 */ /* 0x040fe20000000000 */
[----:B------:R-:W-:Y:S02]  /*3120*/  ISETP.NE.AND P5, PT, R2, RZ, PT ;  /* 0x000000ff0200720c */ /* 0x000fe40003fa5270 */
[----:B------:R-:W-:Y:S02]  /*3130*/  LOP3.LUT R4, R4, 0x7fffff, RZ, 0xc0, !PT ;  /* 0x007fffff04047812 */ /* 0x000fe400078ec0ff */
[----:B------:R-:W-:Y:S01]  /*3140*/  ISETP.NE.AND P1, PT, R2, RZ, PT ;  /* 0x000000ff0200720c */ /* 0x000fe20003f25270 */
[----:B------:R-:W-:Y:S01]  /*3150*/  IMAD.MOV R2, RZ, RZ, -R2 ;  /* 0x000000ffff027224 */ /* 0x000fe200078e0a02 */
[----:B------:R-:W-:-:S02]  /*3160*/  LOP3.LUT R4, R4, 0x800000, RZ, 0xfc, !PT ;  /* 0x0080000004047812 */ /* 0x000fc400078efcff */
[----:B------:R-:W-:Y:S02]  /*3170*/  FSETP.NEU.FTZ.AND P0, PT, R32, R3, PT ;  /* 0x000000032000720b */ /* 0x000fe40003f1d000 */
[----:B------:R-:W-:Y:S02]  /*3180*/  SHF.L.U32 R31, R4, R31, RZ ;  /* 0x0000001f041f7219 */ /* 0x000fe400000006ff */
[----:B------:R-:W-:Y:S02]  /*3190*/  SEL R3, R2, RZ, P5 ;  /* 0x000000ff02037207 */ /* 0x000fe40002800000 */
[----:B------:R-:W-:Y:S02]  /*31a0*/  ISETP.NE.AND P1, PT, R31, RZ, P1 ;  /* 0x000000ff1f00720c */ /* 0x000fe40000f25270 */
[----:B------:R-:W-:Y:S02]  /*31b0*/  SHF.R.U32.HI R3, RZ, R3, R4 ;  /* 0x00000003ff037219 */ /* 0x000fe40000011604 */
[----:B------:R-:W-:-:S02]  /*31c0*/  PLOP3.LUT P0, PT, P0, P1, PT, 0xf8, 0x8f ;  /* 0x00000000008f781c */ /* 0x000fc40000703f70 */
[----:B------:R-:W-:Y:S02]  /*31d0*/  SHF.R.U32.HI R31, RZ, 0x1, R3 ;  /* 0x00000001ff1f7819 */ /* 0x000fe40000011603 */
[----:B------:R-:W-:-:S04]  /*31e0*/  SEL R2, RZ, 0x1, !P0 ;  /* 0x00000001ff027807 */ /* 0x000fc80004000000 */
[----:B------:R-:W-:-:S04]  /*31f0*/  LOP3.LUT R2, R2, 0x1, R31, 0xf8, !PT ;  /* 0x0000000102027812 */ /* 0x000fc800078ef81f */
[----:B------:R-:W-:-:S05]  /*3200*/  LOP3.LUT R2, R2, R3, RZ, 0xc0, !PT ;  /* 0x0000000302027212 */ /* 0x000fca00078ec0ff */
[----:B------:R-:W-:-:S05]  /*3210*/  IMAD.IADD R31, R31, 0x1, R2 ;  /* 0x000000011f1f7824 */ /* 0x000fca00078e0202 */
[----:B------:R-:W-:Y:S01]  /*3220*/  LOP3.LUT R0, R31, R0, RZ, 0xfc, !PT ;  /* 0x000000001f007212 */ /* 0x000fe200078efcff */
[----:B------:R-:W-:Y:S06]  /*3230*/  BRA `(.L_x_81) ;  /* 0x0000000000107947 */ /* 0x000fec0003800000 */
.L_x_80:
[----:B------:R-:W-:-:S04]  /*3240*/  LOP3.LUT R0, R0, 0x80000000, RZ, 0xc0, !PT ;  /* 0x8000000000007812 */ /* 0x000fc800078ec0ff */
[----:B------:R-:W-:Y:S01]  /*3250*/  LOP3.LUT R0, R0, 0x7f800000, RZ, 0xfc, !PT ;  /* 0x7f80000000007812 */ /* 0x000fe200078efcff */
[----:B------:R-:W-:Y:S06]  /*3260*/  BRA `(.L_x_81) ;  /* 0x0000000000047947 */ /* 0x000fec0003800000 */
.L_x_79:
[----:B------:R-:W-:-:S07]  /*3270*/  LEA R0, R33, R0, 0x17 ;  /* 0x0000000021007211 */ /* 0x000fce00078eb8ff */
.L_x_81:
[----:B------:R-:W-:Y:S05]  /*3280*/  BSYNC.RECONVERGENT B6 ;  /* 0x0000000000067941 */ /* 0x000fea0003800200 */
.L_x_78:
[----:B------:R-:W-:Y:S05]  /*3290*/  BRA `(.L_x_82) ;  /* 0x0000000000207947 */ /* 0x000fea0003800000 */
.L_x_77:
[----:B------:R-:W-:-:S04]  /*32a0*/  LOP3.LUT R0, R3, 0x80000000, R0, 0x48, !PT ;  /* 0x8000000003007812 */ /* 0x000fc800078e4800 */
[----:B------:R-:W-:Y:S01]  /*32b0*/  LOP3.LUT R0, R0, 0x7f800000, RZ, 0xfc, !PT ;  /* 0x7f80000000007812 */ /* 0x000fe200078efcff */
[----:B------:R-:W-:Y:S06]  /*32c0*/  BRA `(.L_x_82) ;  /* 0x0000000000147947 */ /* 0x000fec0003800000 */
.L_x_76:
[----:B------:R-:W-:Y:S01]  /*32d0*/  LOP3.LUT R0, R3, 0x80000000, R0, 0x48, !PT ;  /* 0x8000000003007812 */ /* 0x000fe200078e4800 */
[----:B------:R-:W-:Y:S06]  /*32e0*/  BRA `(.L_x_82) ;  /* 0x00000000000c7947 */ /* 0x000fec0003800000 */
.L_x_75:
[----:B------:R-:W0:Y:S01]  /*32f0*/  MUFU.RSQ R0, -QNAN ;  /* 0xffc0000000007908 */ /* 0x000e220000001400 */
[----:B------:R-:W-:Y:S05]  /*3300*/  BRA `(.L_x_82) ;  /* 0x0000000000047947 */ /* 0x000fea0003800000 */
.L_x_74:
[----:B------:R-:W-:-:S07]  /*3310*/  FADD.FTZ R0, R0, R3 ;  /* 0x0000000300007221 */ /* 0x000fce0000010000 */
.L_x_82:
[----:B------:R-:W-:Y:S05]  /*3320*/  BSYNC.RECONVERGENT B5 ;  /* 0x0000000000057941 */ /* 0x000fea0003800200 */
.L_x_72:
[----:B------:R-:W-:Y:S02]  /*3330*/  IMAD.MOV.U32 R31, RZ, RZ, 0x0 ;  /* 0x00000000ff1f7424 */ /* 0x000fe400078e00ff */
[----:B0-----:R-:W-:Y:S02]  /*3340*/  IMAD.MOV.U32 R3, RZ, RZ, R0 ;  /* 0x000000ffff037224 */ /* 0x001fe400078e0000 */
[----:B------:R-:W-:Y:S05]  /*3350*/  RET.REL.NODEC R30 `(_Z17sparse_bls_kernelPKfS0_S0_S0_jjjPfS1_S1_) ;  /* 0xffffffcc1e287950 */ /* 0x000fea0003c3ffff */
.L_x_83:
[----:B------:R-:W-:-:S00]  /*3360*/  BRA `(.L_x_83) ;  /* 0xfffffffc00fc7947 */ /* 0x000fc0000383ffff */
[----:B------:R-:W-:-:S00]  /*3370*/  NOP ;  /* 0x0000000000007918 */ /* 0x000fc00000000000 */
        /* <DEDUP_REMOVED lines=8> */
.L_x_86:


//--------------------- .nv.shared._Z17sparse_bls_kernelPKfS0_S0_S0_jjjPfS1_S1_ --------------------------
	.section	.nv.shared._Z17sparse_bls_kernelPKfS0_S0_S0_jjjPfS1_S1_,"aw",@nobits
	.sectionflags	@""
	.align	16
.nv.shared._Z17sparse_bls_kernelPKfS0_S0_S0_jjjPfS1_S1_:
	.zero		1040


//--------------------- .nv.shared.reserved.0     --------------------------
	.section	.nv.shared.reserved.0,"aw",@nobits
	.weak		__nv_reservedSMEM_offset_0_alias
	.size		__nv_reservedSMEM_offset_0_alias, 0, 64
	.other		__nv_reservedSMEM_offset_0_alias,@"STO_CUDA_RESERVED_SHARED STV_DEFAULT"
__nv_reservedSMEM_offset_0_alias:
	.zero		0
	.zero		64


//--------------------- .nv.constant0._Z17sparse_bls_kernelPKfS0_S0_S0_jjjPfS1_S1_ --------------------------
	.section	.nv.constant0._Z17sparse_bls_kernelPKfS0_S0_S0_jjjPfS1_S1_,"a",@progbits
	.sectionflags	@""
	.align	4
.nv.constant0._Z17sparse_bls_kernelPKfS0_S0_S0_jjjPfS1_S1_:
	.zero		968


//--------------------- SYMBOLS --------------------------

	.type		.nv.reservedSmem.offset0,@object
	.size		.nv.reservedSmem.offset0,0x4
	.type		.nv.reservedSmem.cap,@object
	.size		.nv.reservedSmem.cap,0x4
